//
// Generated by NVIDIA NVVM Compiler
//
// Compiler Build ID: CL-36424714
// Cuda compilation tools, release 13.0, V13.0.88
// Based on NVVM 20.0.0
//

.version 9.0
.target sm_100
.address_size 64

	// .globl	_Z9calculatePKiPiiii
// _ZZ15calculateSharedPiS_iiiE16shared_input_tab has been demoted

.visible .entry _Z9calculatePKiPiiii(
	.param .u64 .ptr .align 1 _Z9calculatePKiPiiii_param_0,
	.param .u64 .ptr .align 1 _Z9calculatePKiPiiii_param_1,
	.param .u32 _Z9calculatePKiPiiii_param_2,
	.param .u32 _Z9calculatePKiPiiii_param_3,
	.param .u32 _Z9calculatePKiPiiii_param_4
)
{
	.reg .pred 	%p<47>;
	.reg .b32 	%r<189>;
	.reg .b64 	%rd<89>;

	ld.param.u64 	%rd6, [_Z9calculatePKiPiiii_param_0];
	ld.param.u64 	%rd7, [_Z9calculatePKiPiiii_param_1];
	ld.param.u32 	%r63, [_Z9calculatePKiPiiii_param_2];
	ld.param.u32 	%r64, [_Z9calculatePKiPiiii_param_3];
	ld.param.u32 	%r65, [_Z9calculatePKiPiiii_param_4];
	neg.s32 	%r1, %r64;
	cvta.to.global.u64 	%rd1, %rd7;
	cvta.to.global.u64 	%rd2, %rd6;
	mov.u32 	%r66, %ctaid.y;
	mov.u32 	%r67, %ntid.y;
	mov.u32 	%r68, %tid.y;
	mad.lo.s32 	%r2, %r66, %r67, %r68;
	mov.u32 	%r69, %ctaid.x;
	mov.u32 	%r70, %ntid.x;
	mov.u32 	%r71, %tid.x;
	mad.lo.s32 	%r72, %r69, %r70, %r71;
	mul.lo.s32 	%r3, %r65, %r72;
	shl.b32 	%r4, %r64, 1;
	sub.s32 	%r73, %r63, %r4;
	sub.s32 	%r74, %r2, %r64;
	mul.lo.s32 	%r5, %r73, %r74;
	setp.lt.s32 	%p2, %r65, 1;
	@%p2 bra 	$L__BB0_35;
	add.s32 	%r170, %r3, -1;
	setp.ge.s32 	%p3, %r2, %r64;
	sub.s32 	%r7, %r63, %r64;
	setp.lt.s32 	%p4, %r2, %r7;
	and.pred  	%p1, %p3, %p4;
	setp.ge.s32 	%p5, %r64, %r1;
	@%p5 bra 	$L__BB0_19;
	and.b32  	%r8, %r65, 3;
	setp.lt.u32 	%p18, %r65, 4;
	@%p18 bra 	$L__BB0_14;
	add.s32 	%r169, %r3, 1;
	add.s32 	%r155, %r3, %r5;
	sub.s32 	%r168, %r155, %r64;
	and.b32  	%r156, %r65, 2147483644;
	neg.s32 	%r167, %r156;
	not.pred 	%p20, %p1;
$L__BB0_4:
	add.s32 	%r157, %r169, -1;
	setp.lt.s32 	%p19, %r157, %r64;
	or.pred  	%p21, %p20, %p19;
	setp.ge.s32 	%p22, %r157, %r7;
	mul.wide.s32 	%rd87, %r168, 4;
	add.s64 	%rd3, %rd1, %rd87;
	or.pred  	%p23, %p21, %p22;
	@%p23 bra 	$L__BB0_6;
	mov.b32 	%r158, 0;
	st.global.u32 	[%rd3], %r158;
$L__BB0_6:
	setp.lt.s32 	%p24, %r169, %r64;
	or.pred  	%p26, %p20, %p24;
	setp.ge.s32 	%p27, %r169, %r7;
	or.pred  	%p28, %p26, %p27;
	@%p28 bra 	$L__BB0_8;
	mov.b32 	%r159, 0;
	st.global.u32 	[%rd3+4], %r159;
$L__BB0_8:
	add.s32 	%r160, %r169, 1;
	setp.lt.s32 	%p29, %r160, %r64;
	or.pred  	%p31, %p20, %p29;
	setp.ge.s32 	%p32, %r160, %r7;
	or.pred  	%p33, %p31, %p32;
	@%p33 bra 	$L__BB0_10;
	mov.b32 	%r161, 0;
	st.global.u32 	[%rd3+8], %r161;
$L__BB0_10:
	add.s32 	%r162, %r169, 2;
	setp.lt.s32 	%p34, %r162, %r64;
	or.pred  	%p36, %p20, %p34;
	setp.ge.s32 	%p37, %r162, %r7;
	or.pred  	%p38, %p36, %p37;
	@%p38 bra 	$L__BB0_12;
	mov.b32 	%r163, 0;
	st.global.u32 	[%rd3+12], %r163;
$L__BB0_12:
	add.s32 	%r169, %r169, 4;
	add.s32 	%r168, %r168, 4;
	add.s32 	%r167, %r167, 4;
	setp.ne.s32 	%p39, %r167, 0;
	@%p39 bra 	$L__BB0_4;
	add.s32 	%r170, %r169, -2;
$L__BB0_14:
	setp.eq.s32 	%p40, %r8, 0;
	@%p40 bra 	$L__BB0_35;
	add.s32 	%r164, %r170, %r5;
	sub.s32 	%r165, %r164, %r64;
	add.s32 	%r172, %r165, 1;
	neg.s32 	%r171, %r8;
	not.pred 	%p42, %p1;
$L__BB0_16:
	.pragma "nounroll";
	mul.wide.s32 	%rd88, %r172, 4;
	add.s64 	%rd4, %rd1, %rd88;
	add.s32 	%r170, %r170, 1;
	setp.lt.s32 	%p41, %r170, %r64;
	or.pred  	%p43, %p42, %p41;
	setp.ge.s32 	%p44, %r170, %r7;
	or.pred  	%p45, %p43, %p44;
	@%p45 bra 	$L__BB0_18;
	mov.b32 	%r166, 0;
	st.global.u32 	[%rd4], %r166;
$L__BB0_18:
	add.s32 	%r172, %r172, 1;
	add.s32 	%r171, %r171, 1;
	setp.eq.s32 	%p46, %r171, 0;
	@%p46 bra 	$L__BB0_35;
	bra.uni 	$L__BB0_16;
$L__BB0_19:
	add.s32 	%r76, %r4, 1;
	and.b32  	%r28, %r64, 1;
	sub.s32 	%r29, 2, %r64;
	and.b32  	%r77, %r76, -16;
	neg.s32 	%r30, %r77;
	sub.s32 	%r31, %r5, %r64;
	mov.b32 	%r174, 0;
	not.pred 	%p7, %p1;
$L__BB0_20:
	add.s32 	%r34, %r170, 1;
	setp.lt.s32 	%p6, %r34, %r64;
	or.pred  	%p8, %p7, %p6;
	setp.ge.s32 	%p9, %r34, %r7;
	or.pred  	%p10, %p8, %p9;
	@%p10 bra 	$L__BB0_34;
	mov.b32 	%r183, 0;
	cvt.s64.s32 	%rd73, %r170;
	mov.u32 	%r176, %r1;
$L__BB0_22:
	setp.lt.u32 	%p11, %r4, 15;
	add.s32 	%r79, %r176, %r2;
	mul.lo.s32 	%r37, %r79, %r63;
	mov.u32 	%r184, %r1;
	@%p11 bra 	$L__BB0_26;
	add.s32 	%r80, %r1, %r170;
	add.s32 	%r179, %r80, %r37;
	cvt.s64.s32 	%rd9, %r37;
	add.s64 	%rd11, %rd9, %rd73;
	mov.u32 	%r178, %r30;
	mov.u32 	%r180, %r29;
$L__BB0_24:
	.pragma "nounroll";
	add.s32 	%r81, %r180, -2;
	cvt.s64.s32 	%rd8, %r81;
	add.s64 	%rd12, %rd11, %rd8;
	shl.b64 	%rd13, %rd12, 2;
	add.s64 	%rd14, %rd2, %rd13;
	ld.global.u32 	%r82, [%rd14+4];
	add.s32 	%r83, %r82, %r183;
	add.s32 	%r84, %r179, 2;
	mul.wide.s32 	%rd15, %r84, 4;
	add.s64 	%rd16, %rd2, %rd15;
	ld.global.u32 	%r85, [%rd16];
	add.s32 	%r86, %r85, %r83;
	ld.global.u32 	%r87, [%rd16+4];
	add.s32 	%r88, %r87, %r86;
	ld.global.u32 	%r89, [%rd16+8];
	add.s32 	%r90, %r89, %r88;
	ld.global.u32 	%r91, [%rd16+12];
	add.s32 	%r92, %r91, %r90;
	ld.global.u32 	%r93, [%rd16+16];
	add.s32 	%r94, %r93, %r92;
	ld.global.u32 	%r95, [%rd16+20];
	add.s32 	%r96, %r95, %r94;
	ld.global.u32 	%r97, [%rd16+24];
	add.s32 	%r98, %r97, %r96;
	ld.global.u32 	%r99, [%rd16+28];
	add.s32 	%r100, %r99, %r98;
	ld.global.u32 	%r101, [%rd16+32];
	add.s32 	%r102, %r101, %r100;
	ld.global.u32 	%r103, [%rd16+36];
	add.s32 	%r104, %r103, %r102;
	ld.global.u32 	%r105, [%rd16+40];
	add.s32 	%r106, %r105, %r104;
	ld.global.u32 	%r107, [%rd16+44];
	add.s32 	%r108, %r107, %r106;
	ld.global.u32 	%r109, [%rd16+48];
	add.s32 	%r110, %r109, %r108;
	ld.global.u32 	%r111, [%rd16+52];
	add.s32 	%r112, %r111, %r110;
	ld.global.u32 	%r113, [%rd16+56];
	add.s32 	%r183, %r113, %r112;
	add.s32 	%r180, %r180, 16;
	add.s32 	%r179, %r179, 16;
	add.s32 	%r178, %r178, 16;
	setp.ne.s32 	%p12, %r178, 0;
	@%p12 bra 	$L__BB0_24;
	add.s32 	%r184, %r180, -2;
$L__BB0_26:
	and.b32  	%r114, %r4, 14;
	setp.lt.u32 	%p13, %r114, 7;
	@%p13 bra 	$L__BB0_28;
	cvt.s64.s32 	%rd17, %r184;
	cvt.s64.s32 	%rd18, %r37;
	add.s64 	%rd20, %rd18, %rd73;
	add.s64 	%rd21, %rd20, %rd17;
	shl.b64 	%rd22, %rd21, 2;
	add.s64 	%rd23, %rd2, %rd22;
	ld.global.u32 	%r115, [%rd23+4];
	add.s32 	%r116, %r115, %r183;
	add.s32 	%r117, %r184, 1;
	cvt.s64.s32 	%rd24, %r117;
	add.s64 	%rd25, %rd20, %rd24;
	shl.b64 	%rd26, %rd25, 2;
	add.s64 	%rd27, %rd2, %rd26;
	ld.global.u32 	%r118, [%rd27+4];
	add.s32 	%r119, %r118, %r116;
	add.s32 	%r120, %r184, 2;
	cvt.s64.s32 	%rd28, %r120;
	add.s64 	%rd29, %rd20, %rd28;
	shl.b64 	%rd30, %rd29, 2;
	add.s64 	%rd31, %rd2, %rd30;
	ld.global.u32 	%r121, [%rd31+4];
	add.s32 	%r122, %r121, %r119;
	add.s32 	%r123, %r184, 3;
	cvt.s64.s32 	%rd32, %r123;
	add.s64 	%rd33, %rd20, %rd32;
	shl.b64 	%rd34, %rd33, 2;
	add.s64 	%rd35, %rd2, %rd34;
	ld.global.u32 	%r124, [%rd35+4];
	add.s32 	%r125, %r124, %r122;
	add.s32 	%r126, %r184, 4;
	cvt.s64.s32 	%rd36, %r126;
	add.s64 	%rd37, %rd20, %rd36;
	shl.b64 	%rd38, %rd37, 2;
	add.s64 	%rd39, %rd2, %rd38;
	ld.global.u32 	%r127, [%rd39+4];
	add.s32 	%r128, %r127, %r125;
	add.s32 	%r129, %r184, 5;
	cvt.s64.s32 	%rd40, %r129;
	add.s64 	%rd41, %rd20, %rd40;
	shl.b64 	%rd42, %rd41, 2;
	add.s64 	%rd43, %rd2, %rd42;
	ld.global.u32 	%r130, [%rd43+4];
	add.s32 	%r131, %r130, %r128;
	add.s32 	%r132, %r184, 6;
	cvt.s64.s32 	%rd44, %r132;
	add.s64 	%rd45, %rd20, %rd44;
	shl.b64 	%rd46, %rd45, 2;
	add.s64 	%rd47, %rd2, %rd46;
	ld.global.u32 	%r133, [%rd47+4];
	add.s32 	%r134, %r133, %r131;
	add.s32 	%r135, %r184, 7;
	cvt.s64.s32 	%rd48, %r135;
	add.s64 	%rd49, %rd20, %rd48;
	shl.b64 	%rd50, %rd49, 2;
	add.s64 	%rd51, %rd2, %rd50;
	ld.global.u32 	%r136, [%rd51+4];
	add.s32 	%r183, %r136, %r134;
	add.s32 	%r184, %r184, 8;
$L__BB0_28:
	and.b32  	%r137, %r4, 6;
	setp.lt.u32 	%p14, %r137, 3;
	@%p14 bra 	$L__BB0_30;
	cvt.s64.s32 	%rd52, %r184;
	cvt.s64.s32 	%rd53, %r37;
	add.s64 	%rd55, %rd53, %rd73;
	add.s64 	%rd56, %rd55, %rd52;
	shl.b64 	%rd57, %rd56, 2;
	add.s64 	%rd58, %rd2, %rd57;
	ld.global.u32 	%r138, [%rd58+4];
	add.s32 	%r139, %r138, %r183;
	add.s32 	%r140, %r184, 1;
	cvt.s64.s32 	%rd59, %r140;
	add.s64 	%rd60, %rd55, %rd59;
	shl.b64 	%rd61, %rd60, 2;
	add.s64 	%rd62, %rd2, %rd61;
	ld.global.u32 	%r141, [%rd62+4];
	add.s32 	%r142, %r141, %r139;
	add.s32 	%r143, %r184, 2;
	cvt.s64.s32 	%rd63, %r143;
	add.s64 	%rd64, %rd55, %rd63;
	shl.b64 	%rd65, %rd64, 2;
	add.s64 	%rd66, %rd2, %rd65;
	ld.global.u32 	%r144, [%rd66+4];
	add.s32 	%r145, %r144, %r142;
	add.s32 	%r146, %r184, 3;
	cvt.s64.s32 	%rd67, %r146;
	add.s64 	%rd68, %rd55, %rd67;
	shl.b64 	%rd69, %rd68, 2;
	add.s64 	%rd70, %rd2, %rd69;
	ld.global.u32 	%r147, [%rd70+4];
	add.s32 	%r183, %r147, %r145;
	add.s32 	%r184, %r184, 4;
$L__BB0_30:
	setp.eq.s32 	%p15, %r28, 0;
	cvt.s64.s32 	%rd71, %r184;
	cvt.s64.s32 	%rd72, %r37;
	add.s64 	%rd5, %rd72, %rd73;
	add.s64 	%rd74, %rd5, %rd71;
	shl.b64 	%rd75, %rd74, 2;
	add.s64 	%rd76, %rd2, %rd75;
	ld.global.u32 	%r148, [%rd76+4];
	add.s32 	%r183, %r148, %r183;
	@%p15 bra 	$L__BB0_32;
	add.s32 	%r149, %r184, 1;
	cvt.s64.s32 	%rd77, %r149;
	add.s64 	%rd78, %rd5, %rd77;
	shl.b64 	%rd79, %rd78, 2;
	add.s64 	%rd80, %rd2, %rd79;
	ld.global.u32 	%r150, [%rd80+4];
	add.s32 	%r151, %r150, %r183;
	add.s32 	%r152, %r184, 2;
	cvt.s64.s32 	%rd81, %r152;
	add.s64 	%rd82, %rd5, %rd81;
	shl.b64 	%rd83, %rd82, 2;
	add.s64 	%rd84, %rd2, %rd83;
	ld.global.u32 	%r153, [%rd84+4];
	add.s32 	%r183, %r153, %r151;
$L__BB0_32:
	add.s32 	%r61, %r176, 1;
	setp.ne.s32 	%p16, %r176, %r64;
	mov.u32 	%r176, %r61;
	@%p16 bra 	$L__BB0_22;
	add.s32 	%r154, %r31, %r34;
	mul.wide.s32 	%rd85, %r154, 4;
	add.s64 	%rd86, %rd1, %rd85;
	st.global.u32 	[%rd86], %r183;
$L__BB0_34:
	add.s32 	%r174, %r174, 1;
	setp.ne.s32 	%p17, %r174, %r65;
	mov.u32 	%r170, %r34;
	@%p17 bra 	$L__BB0_20;
$L__BB0_35:
	ret;

}
	// .globl	_Z15calculateSharedPiS_iii
.visible .entry _Z15calculateSharedPiS_iii(
	.param .u64 .ptr .align 1 _Z15calculateSharedPiS_iii_param_0,
	.param .u64 .ptr .align 1 _Z15calculateSharedPiS_iii_param_1,
	.param .u32 _Z15calculateSharedPiS_iii_param_2,
	.param .u32 _Z15calculateSharedPiS_iii_param_3,
	.param .u32 _Z15calculateSharedPiS_iii_param_4
)
{
	.reg .pred 	%p<11>;
	.reg .b32 	%r<169>;
	.reg .b64 	%rd<11>;
	// demoted variable
	.shared .align 4 .b8 _ZZ15calculateSharedPiS_iiiE16shared_input_tab[676];
	ld.param.u64 	%rd3, [_Z15calculateSharedPiS_iii_param_0];
	ld.param.u64 	%rd4, [_Z15calculateSharedPiS_iii_param_1];
	ld.param.u32 	%r43, [_Z15calculateSharedPiS_iii_param_2];
	ld.param.u32 	%r44, [_Z15calculateSharedPiS_iii_param_3];
	mov.u32 	%r45, %ctaid.y;
	mov.u32 	%r46, %ntid.y;
	mov.u32 	%r1, %tid.y;
	mad.lo.s32 	%r47, %r45, %r46, %r1;
	mov.u32 	%r48, %ctaid.x;
	mov.u32 	%r49, %ntid.x;
	mov.u32 	%r3, %tid.x;
	mad.lo.s32 	%r4, %r48, %r49, %r3;
	shl.b32 	%r5, %r44, 1;
	sub.s32 	%r50, %r43, %r5;
	max.s32 	%r51, %r4, %r47;
	setp.ge.s32 	%p1, %r51, %r50;
	@%p1 bra 	$L__BB1_18;
	or.b32  	%r52, %r3, %r1;
	setp.ne.s32 	%p2, %r52, 0;
	@%p2 bra 	$L__BB1_5;
	cvta.to.global.u64 	%rd1, %rd3;
	mov.b32 	%r155, 0;
	mov.u32 	%r56, _ZZ15calculateSharedPiS_iiiE16shared_input_tab;
	mul.wide.s32 	%rd6, %r43, 4;
$L__BB1_3:
	add.s32 	%r54, %r155, %r4;
	mad.lo.s32 	%r55, %r54, %r43, %r47;
	mad.lo.s32 	%r8, %r155, 52, %r56;
	mul.wide.s32 	%rd5, %r55, 4;
	add.s64 	%rd2, %rd1, %rd5;
	ld.global.u32 	%r57, [%rd2];
	st.shared.u32 	[%r8], %r57;
	ld.global.u32 	%r58, [%rd2+4];
	st.shared.u32 	[%r8+4], %r58;
	ld.global.u32 	%r59, [%rd2+8];
	st.shared.u32 	[%r8+8], %r59;
	ld.global.u32 	%r60, [%rd2+12];
	st.shared.u32 	[%r8+12], %r60;
	ld.global.u32 	%r61, [%rd2+16];
	st.shared.u32 	[%r8+16], %r61;
	ld.global.u32 	%r62, [%rd2+20];
	st.shared.u32 	[%r8+20], %r62;
	ld.global.u32 	%r63, [%rd2+24];
	st.shared.u32 	[%r8+24], %r63;
	ld.global.u32 	%r64, [%rd2+28];
	st.shared.u32 	[%r8+28], %r64;
	ld.global.u32 	%r65, [%rd2+32];
	st.shared.u32 	[%r8+32], %r65;
	ld.global.u32 	%r66, [%rd2+36];
	st.shared.u32 	[%r8+36], %r66;
	ld.global.u32 	%r67, [%rd2+40];
	st.shared.u32 	[%r8+40], %r67;
	ld.global.u32 	%r68, [%rd2+44];
	st.shared.u32 	[%r8+44], %r68;
	ld.global.u32 	%r69, [%rd2+48];
	st.shared.u32 	[%r8+48], %r69;
	setp.eq.s32 	%p3, %r155, 12;
	@%p3 bra 	$L__BB1_5;
	add.s64 	%rd7, %rd2, %rd6;
	ld.global.u32 	%r70, [%rd7];
	st.shared.u32 	[%r8+52], %r70;
	ld.global.u32 	%r71, [%rd7+4];
	st.shared.u32 	[%r8+56], %r71;
	ld.global.u32 	%r72, [%rd7+8];
	st.shared.u32 	[%r8+60], %r72;
	ld.global.u32 	%r73, [%rd7+12];
	st.shared.u32 	[%r8+64], %r73;
	ld.global.u32 	%r74, [%rd7+16];
	st.shared.u32 	[%r8+68], %r74;
	ld.global.u32 	%r75, [%rd7+20];
	st.shared.u32 	[%r8+72], %r75;
	ld.global.u32 	%r76, [%rd7+24];
	st.shared.u32 	[%r8+76], %r76;
	ld.global.u32 	%r77, [%rd7+28];
	st.shared.u32 	[%r8+80], %r77;
	ld.global.u32 	%r78, [%rd7+32];
	st.shared.u32 	[%r8+84], %r78;
	ld.global.u32 	%r79, [%rd7+36];
	st.shared.u32 	[%r8+88], %r79;
	ld.global.u32 	%r80, [%rd7+40];
	st.shared.u32 	[%r8+92], %r80;
	ld.global.u32 	%r81, [%rd7+44];
	st.shared.u32 	[%r8+96], %r81;
	ld.global.u32 	%r82, [%rd7+48];
	st.shared.u32 	[%r8+100], %r82;
	add.s32 	%r155, %r155, 2;
	bra.uni 	$L__BB1_3;
$L__BB1_5:
	bar.sync 	0;
	setp.lt.s32 	%p4, %r44, 0;
	mov.b32 	%r162, 0;
	@%p4 bra 	$L__BB1_17;
	add.s32 	%r85, %r5, 1;
	and.b32  	%r10, %r5, 14;
	and.b32  	%r11, %r5, 6;
	and.b32  	%r12, %r85, 2147483632;
	and.b32  	%r13, %r44, 1;
	neg.s32 	%r14, %r12;
	mov.u32 	%r86, _ZZ15calculateSharedPiS_iiiE16shared_input_tab;
	mad.lo.s32 	%r87, %r3, 52, %r86;
	add.s32 	%r15, %r87, 416;
	mov.b32 	%r156, 0;
	mov.u32 	%r162, %r156;
$L__BB1_7:
	setp.lt.u32 	%p5, %r5, 15;
	add.s32 	%r18, %r156, %r1;
	mov.b32 	%r163, 0;
	@%p5 bra 	$L__BB1_10;
	shl.b32 	%r89, %r18, 2;
	add.s32 	%r158, %r15, %r89;
	mov.u32 	%r159, %r14;
$L__BB1_9:
	.pragma "nounroll";
	ld.shared.u32 	%r90, [%r158+-416];
	add.s32 	%r91, %r90, %r162;
	ld.shared.u32 	%r92, [%r158+-364];
	add.s32 	%r93, %r92, %r91;
	ld.shared.u32 	%r94, [%r158+-312];
	add.s32 	%r95, %r94, %r93;
	ld.shared.u32 	%r96, [%r158+-260];
	add.s32 	%r97, %r96, %r95;
	ld.shared.u32 	%r98, [%r158+-208];
	add.s32 	%r99, %r98, %r97;
	ld.shared.u32 	%r100, [%r158+-156];
	add.s32 	%r101, %r100, %r99;
	ld.shared.u32 	%r102, [%r158+-104];
	add.s32 	%r103, %r102, %r101;
	ld.shared.u32 	%r104, [%r158+-52];
	add.s32 	%r105, %r104, %r103;
	ld.shared.u32 	%r106, [%r158];
	add.s32 	%r107, %r106, %r105;
	ld.shared.u32 	%r108, [%r158+52];
	add.s32 	%r109, %r108, %r107;
	ld.shared.u32 	%r110, [%r158+104];
	add.s32 	%r111, %r110, %r109;
	ld.shared.u32 	%r112, [%r158+156];
	add.s32 	%r113, %r112, %r111;
	ld.shared.u32 	%r114, [%r158+208];
	add.s32 	%r115, %r114, %r113;
	ld.shared.u32 	%r116, [%r158+260];
	add.s32 	%r117, %r116, %r115;
	ld.shared.u32 	%r118, [%r158+312];
	add.s32 	%r119, %r118, %r117;
	ld.shared.u32 	%r120, [%r158+364];
	add.s32 	%r162, %r120, %r119;
	add.s32 	%r159, %r159, 16;
	add.s32 	%r158, %r158, 832;
	setp.ne.s32 	%p6, %r159, 0;
	mov.u32 	%r163, %r12;
	@%p6 bra 	$L__BB1_9;
$L__BB1_10:
	shl.b32 	%r121, %r18, 2;
	add.s32 	%r28, %r86, %r121;
	setp.lt.u32 	%p7, %r10, 7;
	@%p7 bra 	$L__BB1_12;
	add.s32 	%r123, %r163, %r3;
	mad.lo.s32 	%r124, %r123, 52, %r28;
	ld.shared.u32 	%r125, [%r124];
	add.s32 	%r126, %r125, %r162;
	ld.shared.u32 	%r127, [%r124+52];
	add.s32 	%r128, %r127, %r126;
	ld.shared.u32 	%r129, [%r124+104];
	add.s32 	%r130, %r129, %r128;
	ld.shared.u32 	%r131, [%r124+156];
	add.s32 	%r132, %r131, %r130;
	ld.shared.u32 	%r133, [%r124+208];
	add.s32 	%r134, %r133, %r132;
	ld.shared.u32 	%r135, [%r124+260];
	add.s32 	%r136, %r135, %r134;
	ld.shared.u32 	%r137, [%r124+312];
	add.s32 	%r138, %r137, %r136;
	ld.shared.u32 	%r139, [%r124+364];
	add.s32 	%r162, %r139, %r138;
	add.s32 	%r163, %r163, 8;
$L__BB1_12:
	setp.lt.u32 	%p8, %r11, 3;
	@%p8 bra 	$L__BB1_14;
	add.s32 	%r140, %r163, %r3;
	mad.lo.s32 	%r141, %r140, 52, %r28;
	ld.shared.u32 	%r142, [%r141];
	add.s32 	%r143, %r142, %r162;
	ld.shared.u32 	%r144, [%r141+52];
	add.s32 	%r145, %r144, %r143;
	ld.shared.u32 	%r146, [%r141+104];
	add.s32 	%r147, %r146, %r145;
	ld.shared.u32 	%r148, [%r141+156];
	add.s32 	%r162, %r148, %r147;
	add.s32 	%r163, %r163, 4;
$L__BB1_14:
	setp.eq.s32 	%p9, %r13, 0;
	add.s32 	%r149, %r163, %r3;
	mad.lo.s32 	%r37, %r149, 52, %r28;
	ld.shared.u32 	%r150, [%r37];
	add.s32 	%r162, %r150, %r162;
	@%p9 bra 	$L__BB1_16;
	ld.shared.u32 	%r151, [%r37+52];
	add.s32 	%r152, %r151, %r162;
	ld.shared.u32 	%r153, [%r37+104];
	add.s32 	%r162, %r153, %r152;
$L__BB1_16:
	add.s32 	%r41, %r156, 1;
	setp.ne.s32 	%p10, %r156, %r5;
	mov.u32 	%r156, %r41;
	@%p10 bra 	$L__BB1_7;
$L__BB1_17:
	mad.lo.s32 	%r154, %r50, %r4, %r47;
	cvta.to.global.u64 	%rd8, %rd4;
	mul.wide.s32 	%rd9, %r154, 4;
	add.s64 	%rd10, %rd8, %rd9;
	st.global.u32 	[%rd10], %r162;
$L__BB1_18:
	ret;

}


// ===== COMPILED SASS (sm_100) =====

	.target	sm_100

	.elftype	@"ET_EXEC"


//--------------------- .note.nv.tkinfo           --------------------------
	.section	.note.nv.tkinfo,"",@"SHT_NOTE"
	.sectionflags	@"SHF_NOTE_NV_TKINFO"
	.tkinfo
        /*0018*/ 	.word	0x00000002
        /*0030*/ 	.string	""
        /*0030*/ 	.string	"ptxas"
        /*0030*/ 	.string	"Cuda compilation tools, release 13.0, V13.0.88"
        /*0030*/ 	.string	"Build cuda_13.0.r13.0/compiler.36424714_0"
        /*0030*/ 	.string	"-arch sm_100 -m 64 "



//--------------------- .note.nv.cuinfo           --------------------------
	.section	.note.nv.cuinfo,"",@"SHT_NOTE"
	.sectionflags	@"SHF_NOTE_NV_CUINFO"
        /*0018*/ 	.short	0x0002
        /*001a*/ 	.short	0x0064
        /*001c*/ 	.short	0x0082
	.zero		2


//--------------------- .nv.info                  --------------------------
	.section	.nv.info,"",@"SHT_CUDA_INFO"
	.align	4


	//----- nvinfo : EIATTR_REGCOUNT
	.align		4
        /*0000*/ 	.byte	0x04, 0x2f
        /*0002*/ 	.short	(.L_1 - .L_0)
	.align		4
.L_0:
        /*0004*/ 	.word	index@(_Z9calculatePKiPiiii)
        /*0008*/ 	.word	0x0000001d


	//----- nvinfo : EIATTR_FRAME_SIZE
	.align		4
.L_1:
        /*000c*/ 	.byte	0x04, 0x11
        /*000e*/ 	.short	(.L_3 - .L_2)
	.align		4
.L_2:
        /*0010*/ 	.word	index@(_Z9calculatePKiPiiii)
        /*0014*/ 	.word	0x00000000


	//----- nvinfo : EIATTR_REGCOUNT
	.align		4
.L_3:
        /*0018*/ 	.byte	0x04, 0x2f
        /*001a*/ 	.short	(.L_5 - .L_4)
	.align		4
.L_4:
        /*001c*/ 	.word	index@(_Z15calculateSharedPiS_iii)
        /*0020*/ 	.word	0x00000020


	//----- nvinfo : EIATTR_FRAME_SIZE
	.align		4
.L_5:
        /*0024*/ 	.byte	0x04, 0x11
        /*0026*/ 	.short	(.L_7 - .L_6)
	.align		4
.L_6:
        /*0028*/ 	.word	index@(_Z15calculateSharedPiS_iii)
        /*002c*/ 	.word	0x00000000


	//----- nvinfo : EIATTR_MIN_STACK_SIZE
	.align		4
.L_7:
        /*0030*/ 	.byte	0x04, 0x12
        /*0032*/ 	.short	(.L_9 - .L_8)
	.align		4
.L_8:
        /*0034*/ 	.word	index@(_Z15calculateSharedPiS_iii)
        /*0038*/ 	.word	0x00000000


	//----- nvinfo : EIATTR_MIN_STACK_SIZE
	.align		4
.L_9:
        /*003c*/ 	.byte	0x04, 0x12
        /*003e*/ 	.short	(.L_11 - .L_10)
	.align		4
.L_10:
        /*0040*/ 	.word	index@(_Z9calculatePKiPiiii)
        /*0044*/ 	.word	0x00000000
.L_11:


//--------------------- .nv.compat                --------------------------
	.section	.nv.compat,"",@"SHT_CUDA_COMPAT_INFO"
	.align	4
        /*0000*/ 	.byte	0x02, 0x09, 0x00, 0x00, 0x02, 0x02, 0x01, 0x00, 0x02, 0x05, 0x05, 0x00, 0x03, 0x07, 0x01, 0x01
        /*0010*/ 	.byte	0x02, 0x03, 0x00, 0x00, 0x02, 0x06, 0x01, 0x00, 0x04, 0x0b, 0x08, 0x00, 0x09, 0x00, 0x00, 0x00
        /*0020*/ 	.byte	0x00, 0x00, 0x00, 0x00


//--------------------- .nv.info._Z15calculateSharedPiS_iii --------------------------
	.section	.nv.info._Z15calculateSharedPiS_iii,"",@"SHT_CUDA_INFO"
	.sectionflags	@""
	.align	4


	//----- nvinfo : EIATTR_CUDA_API_VERSION
	.align		4
        /*0000*/ 	.byte	0x04, 0x37
        /*0002*/ 	.short	(.L_13 - .L_12)
.L_12:
        /*0004*/ 	.word	0x00000082


	//----- nvinfo : EIATTR_KPARAM_INFO
	.align		4
.L_13:
        /*0008*/ 	.byte	0x04, 0x17
        /*000a*/ 	.short	(.L_15 - .L_14)
.L_14:
        /*000c*/ 	.word	0x00000000
        /*0010*/ 	.short	0x0004
        /*0012*/ 	.short	0x0018
        /*0014*/ 	.byte	0x00, 0xf0, 0x11, 0x00


	//----- nvinfo : EIATTR_KPARAM_INFO
	.align		4
.L_15:
        /*0018*/ 	.byte	0x04, 0x17
        /*001a*/ 	.short	(.L_17 - .L_16)
.L_16:
        /*001c*/ 	.word	0x00000000
        /*0020*/ 	.short	0x0003
        /*0022*/ 	.short	0x0014
        /*0024*/ 	.byte	0x00, 0xf0, 0x11, 0x00


	//----- nvinfo : EIATTR_KPARAM_INFO
	.align		4
.L_17:
        /*0028*/ 	.byte	0x04, 0x17
        /*002a*/ 	.short	(.L_19 - .L_18)
.L_18:
        /*002c*/ 	.word	0x00000000
        /*0030*/ 	.short	0x0002
        /*0032*/ 	.short	0x0010
        /*0034*/ 	.byte	0x00, 0xf0, 0x11, 0x00


	//----- nvinfo : EIATTR_KPARAM_INFO
	.align		4
.L_19:
        /*0038*/ 	.byte	0x04, 0x17
        /*003a*/ 	.short	(.L_21 - .L_20)
.L_20:
        /*003c*/ 	.word	0x00000000
        /*0040*/ 	.short	0x0001
        /*0042*/ 	.short	0x0008
        /*0044*/ 	.byte	0x00, 0xf5, 0x21, 0x00


	//----- nvinfo : EIATTR_KPARAM_INFO
	.align		4
.L_21:
        /*0048*/ 	.byte	0x04, 0x17
        /*004a*/ 	.short	(.L_23 - .L_22)
.L_22:
        /*004c*/ 	.word	0x00000000
        /*0050*/ 	.short	0x0000
        /*0052*/ 	.short	0x0000
        /*0054*/ 	.byte	0x00, 0xf5, 0x21, 0x00


	//----- nvinfo : EIATTR_SPARSE_MMA_MASK
	.align		4
.L_23:
        /*0058*/ 	.byte	0x03, 0x50
        /*005a*/ 	.short	0x0000


	//----- nvinfo : EIATTR_MAXREG_COUNT
	.align		4
        /*005c*/ 	.byte	0x03, 0x1b
        /*005e*/ 	.short	0x00ff


	//----- nvinfo : EIATTR_NUM_BARRIERS
	.align		4
        /*0060*/ 	.byte	0x02, 0x4c
        /*0062*/ 	.byte	0x01
	.zero		1


	//----- nvinfo : EIATTR_MERCURY_ISA_VERSION
	.align		4
        /*0064*/ 	.byte	0x03, 0x5f
        /*0066*/ 	.short	0x0101


	//----- nvinfo : EIATTR_VRC_CTA_INIT_COUNT
	.align		4
        /*0068*/ 	.byte	0x02, 0x4a
	.zero		1
	.zero		1


	//----- nvinfo : EIATTR_EXIT_INSTR_OFFSETS
	.align		4
        /*006c*/ 	.byte	0x04, 0x1c
        /*006e*/ 	.short	(.L_25 - .L_24)


	//   ....[0]....
.L_24:
        /*0070*/ 	.word	0x000000e0


	//   ....[1]....
        /*0074*/ 	.word	0x00000bf0


	//----- nvinfo : EIATTR_CRS_STACK_SIZE
	.align		4
.L_25:
        /*0078*/ 	.byte	0x04, 0x1e
        /*007a*/ 	.short	(.L_27 - .L_26)
.L_26:
        /*007c*/ 	.word	0x00000000


	//----- nvinfo : EIATTR_CBANK_PARAM_SIZE
	.align		4
.L_27:
        /*0080*/ 	.byte	0x03, 0x19
        /*0082*/ 	.short	0x001c


	//----- nvinfo : EIATTR_PARAM_CBANK
	.align		4
        /*0084*/ 	.byte	0x04, 0x0a
        /*0086*/ 	.short	(.L_29 - .L_28)
	.align		4
.L_28:
        /*0088*/ 	.word	index@(.nv.constant0._Z15calculateSharedPiS_iii)
        /*008c*/ 	.short	0x0380
        /*008e*/ 	.short	0x001c


	//----- nvinfo : EIATTR_SW_WAR
	.align		4
.L_29:
        /*0090*/ 	.byte	0x04, 0x36
        /*0092*/ 	.short	(.L_31 - .L_30)
.L_30:
        /*0094*/ 	.word	0x00000008
.L_31:


//--------------------- .nv.info._Z9calculatePKiPiiii --------------------------
	.section	.nv.info._Z9calculatePKiPiiii,"",@"SHT_CUDA_INFO"
	.sectionflags	@""
	.align	4


	//----- nvinfo : EIATTR_CUDA_API_VERSION
	.align		4
        /*0000*/ 	.byte	0x04, 0x37
        /*0002*/ 	.short	(.L_33 - .L_32)
.L_32:
        /*0004*/ 	.word	0x00000082


	//----- nvinfo : EIATTR_KPARAM_INFO
	.align		4
.L_33:
        /*0008*/ 	.byte	0x04, 0x17
        /*000a*/ 	.short	(.L_35 - .L_34)
.L_34:
        /*000c*/ 	.word	0x00000000
        /*0010*/ 	.short	0x0004
        /*0012*/ 	.short	0x0018
        /*0014*/ 	.byte	0x00, 0xf0, 0x11, 0x00


	//----- nvinfo : EIATTR_KPARAM_INFO
	.align		4
.L_35:
        /*0018*/ 	.byte	0x04, 0x17
        /*001a*/ 	.short	(.L_37 - .L_36)
.L_36:
        /*001c*/ 	.word	0x00000000
        /*0020*/ 	.short	0x0003
        /*0022*/ 	.short	0x0014
        /*0024*/ 	.byte	0x00, 0xf0, 0x11, 0x00


	//----- nvinfo : EIATTR_KPARAM_INFO
	.align		4
.L_37:
        /*0028*/ 	.byte	0x04, 0x17
        /*002a*/ 	.short	(.L_39 - .L_38)
.L_38:
        /*002c*/ 	.word	0x00000000
        /*0030*/ 	.short	0x0002
        /*0032*/ 	.short	0x0010
        /*0034*/ 	.byte	0x00, 0xf0, 0x11, 0x00


	//----- nvinfo : EIATTR_KPARAM_INFO
	.align		4
.L_39:
        /*0038*/ 	.byte	0x04, 0x17
        /*003a*/ 	.short	(.L_41 - .L_40)
.L_40:
        /*003c*/ 	.word	0x00000000
        /*0040*/ 	.short	0x0001
        /*0042*/ 	.short	0x0008
        /*0044*/ 	.byte	0x00, 0xf5, 0x21, 0x00


	//----- nvinfo : EIATTR_KPARAM_INFO
	.align		4
.L_41:
        /*0048*/ 	.byte	0x04, 0x17
        /*004a*/ 	.short	(.L_43 - .L_42)
.L_42:
        /*004c*/ 	.word	0x00000000
        /*0050*/ 	.short	0x0000
        /*0052*/ 	.short	0x0000
        /*0054*/ 	.byte	0x00, 0xf5, 0x21, 0x00


	//----- nvinfo : EIATTR_SPARSE_MMA_MASK
	.align		4
.L_43:
        /*0058*/ 	.byte	0x03, 0x50
        /*005a*/ 	.short	0x0000


	//----- nvinfo : EIATTR_MAXREG_COUNT
	.align		4
        /*005c*/ 	.byte	0x03, 0x1b
        /*005e*/ 	.short	0x00ff


	//----- nvinfo : EIATTR_MERCURY_ISA_VERSION
	.align		4
        /*0060*/ 	.byte	0x03, 0x5f
        /*0062*/ 	.short	0x0101


	//----- nvinfo : EIATTR_VRC_CTA_INIT_COUNT
	.align		4
        /*0064*/ 	.byte	0x02, 0x4a
	.zero		1
	.zero		1


	//----- nvinfo : EIATTR_EXIT_INSTR_OFFSETS
	.align		4
        /*0068*/ 	.byte	0x04, 0x1c
        /*006a*/ 	.short	(.L_45 - .L_44)


	//   ....[0]....
.L_44:
        /*006c*/ 	.word	0x000000b0


	//   ....[1]....
        /*0070*/ 	.word	0x000003b0


	//   ....[2]....
        /*0074*/ 	.word	0x00000480


	//   ....[3]....
        /*0078*/ 	.word	0x000010b0


	//----- nvinfo : EIATTR_CRS_STACK_SIZE
	.align		4
.L_45:
        /*007c*/ 	.byte	0x04, 0x1e
        /*007e*/ 	.short	(.L_47 - .L_46)
.L_46:
        /*0080*/ 	.word	0x00000000


	//----- nvinfo : EIATTR_CBANK_PARAM_SIZE
	.align		4
.L_47:
        /*0084*/ 	.byte	0x03, 0x19
        /*0086*/ 	.short	0x001c


	//----- nvinfo : EIATTR_PARAM_CBANK
	.align		4
        /*0088*/ 	.byte	0x04, 0x0a
        /*008a*/ 	.short	(.L_49 - .L_48)
	.align		4
.L_48:
        /*008c*/ 	.word	index@(.nv.constant0._Z9calculatePKiPiiii)
        /*0090*/ 	.short	0x0380
        /*0092*/ 	.short	0x001c


	//----- nvinfo : EIATTR_SW_WAR
	.align		4
.L_49:
        /*0094*/ 	.byte	0x04, 0x36
        /*0096*/ 	.short	(.L_51 - .L_50)
.L_50:
        /*0098*/ 	.word	0x00000008
.L_51:


//--------------------- .nv.callgraph             --------------------------
	.section	.nv.callgraph,"",@"SHT_CUDA_CALLGRAPH"
	.align	4
	.sectionentsize	8
	.align		4
        /*0000*/ 	.word	0x00000000
	.align		4
        /*0004*/ 	.word	0xffffffff
	.align		4
        /*0008*/ 	.word	0x00000000
	.align		4
        /*000c*/ 	.word	0xfffffffe
	.align		4
        /*0010*/ 	.word	0x00000000
	.align		4
        /*0014*/ 	.word	0xfffffffd
	.align		4
        /*0018*/ 	.word	0x00000000
	.align		4
        /*001c*/ 	.word	0xfffffffc


//--------------------- .text._Z15calculateSharedPiS_iii --------------------------
	.section	.text._Z15calculateSharedPiS_iii,"ax",@progbits
	.align	128
        .global         _Z15calculateSharedPiS_iii
        .type           _Z15calculateSharedPiS_iii,@function
        .size           _Z15calculateSharedPiS_iii,(.L_x_23 - _Z15calculateSharedPiS_iii)
        .other          _Z15calculateSharedPiS_iii,@"STO_CUDA_ENTRY STV_DEFAULT"
_Z15calculateSharedPiS_iii:
.text._Z15calculateSharedPiS_iii:
[----:B------:R-:W-:Y:S01]  /*0000*/  LDC R1, c[0x0][0x37c] ;  /* 0x0000df00ff017b82 */ /* 0x000fe20000000800 */
[----:B------:R-:W0:Y:S07]  /*0010*/  S2R R0, SR_TID.Y ;  /* 0x0000000000007919 */ /* 0x000e2e0000002200 */
[----:B------:R-:W0:Y:S01]  /*0020*/  LDC R5, c[0x0][0x364] ;  /* 0x0000d900ff057b82 */ /* 0x000e220000000800 */
[----:B------:R-:W1:Y:S07]  /*0030*/  S2R R3, SR_TID.X ;  /* 0x0000000000037919 */ /* 0x000e6e0000002100 */
[----:B------:R-:W0:Y:S08]  /*0040*/  S2UR UR4, SR_CTAID.Y ;  /* 0x00000000000479c3 */ /* 0x000e300000002600 */
[----:B------:R-:W1:Y:S08]  /*0050*/  S2UR UR5, SR_CTAID.X ;  /* 0x00000000000579c3 */ /* 0x000e700000002500 */
[----:B------:R-:W2:Y:S08]  /*0060*/  LDC.64 R20, c[0x0][0x390] ;  /* 0x0000e400ff147b82 */ /* 0x000eb00000000a00 */
[----:B------:R-:W1:Y:S01]  /*0070*/  LDC R2, c[0x0][0x360] ;  /* 0x0000d800ff027b82 */ /* 0x000e620000000800 */
[----:B0-----:R-:W-:-:S02]  /*0080*/  IMAD R5, R5, UR4, R0 ;  /* 0x0000000405057c24 */ /* 0x001fc4000f8e0200 */
[----:B--2---:R-:W-:-:S04]  /*0090*/  IMAD.SHL.U32 R7, R21, 0x2, RZ ;  /* 0x0000000215077824 */ /* 0x004fc800078e00ff */
[----:B------:R-:W-:Y:S02]  /*00a0*/  IMAD.IADD R4, R20, 0x1, -R7 ;  /* 0x0000000114047824 */ /* 0x000fe400078e0a07 */
[----:B-1----:R-:W-:-:S05]  /*00b0*/  IMAD R2, R2, UR5, R3 ;  /* 0x0000000502027c24 */ /* 0x002fca000f8e0203 */
[----:B------:R-:W-:-:S04]  /*00c0*/  VIMNMX R9, PT, PT, R5, R2, !PT ;  /* 0x0000000205097248 */ /* 0x000fc80007fe0100 */
[----:B------:R-:W-:-:S13]  /*00d0*/  ISETP.GE.AND P0, PT, R9, R4, PT ;  /* 0x000000040900720c */ /* 0x000fda0003f06270 */
[----:B------:R-:W-:Y:S05]  /*00e0*/  @P0 EXIT ;  /* 0x000000000000094d */ /* 0x000fea0003800000 */
[----:B------:R-:W-:Y:S01]  /*00f0*/  LOP3.LUT P0, RZ, R3, R0, RZ, 0xfc, !PT ;  /* 0x0000000003ff7212 */ /* 0x000fe2000780fcff */
[----:B------:R-:W0:Y:S01]  /*0100*/  LDCU.64 UR8, c[0x0][0x358] ;  /* 0x00006b00ff0877ac */ /* 0x000e220008000a00 */
[----:B------:R-:W-:Y:S11]  /*0110*/  BSSY.RECONVERGENT B0, `(.L_x_0) ;  /* 0x000004d000007945 */ /* 0x000ff60003800200 */
[----:B------:R-:W-:Y:S05]  /*0120*/  @P0 BRA `(.L_x_1) ;  /* 0x00000004002c0947 */ /* 0x000fea0003800000 */
[----:B------:R-:W1:Y:S01]  /*0130*/  LDC.64 R26, c[0x0][0x380] ;  /* 0x0000e000ff1a7b82 */ /* 0x000e620000000a00 */
[----:B------:R-:W-:-:S04]  /*0140*/  IMAD R29, R2, R20, R5 ;  /* 0x00000014021d7224 */ /* 0x000fc800078e0205 */
[----:B-1----:R-:W-:-:S05]  /*0150*/  IMAD.WIDE R28, R29, 0x4, R26 ;  /* 0x000000041d1c7825 */ /* 0x002fca00078e021a */
[----:B0-----:R-:W2:Y:S04]  /*0160*/  LDG.E R8, desc[UR8][R28.64] ;  /* 0x000000081c087981 */ /* 0x001ea8000c1e1900 */
[----:B------:R-:W2:Y:S04]  /*0170*/  LDG.E R9, desc[UR8][R28.64+0x4] ;  /* 0x000004081c097981 */ /* 0x000ea8000c1e1900 */
[----:B------:R-:W2:Y:S04]  /*0180*/  LDG.E R10, desc[UR8][R28.64+0x8] ;  /* 0x000008081c0a7981 */ /* 0x000ea8000c1e1900 */
[----:B------:R-:W2:Y:S04]  /*0190*/  LDG.E R11, desc[UR8][R28.64+0xc] ;  /* 0x00000c081c0b7981 */ /* 0x000ea8000c1e1900 */
[----:B------:R-:W3:Y:S04]  /*01a0*/  LDG.E R12, desc[UR8][R28.64+0x10] ;  /* 0x000010081c0c7981 */ /* 0x000ee8000c1e1900 */
[----:B------:R-:W3:Y:S04]  /*01b0*/  LDG.E R13, desc[UR8][R28.64+0x14] ;  /* 0x000014081c0d7981 */ /* 0x000ee8000c1e1900 */
[----:B------:R-:W3:Y:S04]  /*01c0*/  LDG.E R14, desc[UR8][R28.64+0x18] ;  /* 0x000018081c0e7981 */ /* 0x000ee8000c1e1900 */
[----:B------:R-:W3:Y:S04]  /*01d0*/  LDG.E R15, desc[UR8][R28.64+0x1c] ;  /* 0x00001c081c0f7981 */ /* 0x000ee8000c1e1900 */
[----:B------:R-:W4:Y:S04]  /*01e0*/  LDG.E R16, desc[UR8][R28.64+0x20] ;  /* 0x000020081c107981 */ /* 0x000f28000c1e1900 */
[----:B------:R-:W4:Y:S04]  /*01f0*/  LDG.E R17, desc[UR8][R28.64+0x24] ;  /* 0x000024081c117981 */ /* 0x000f28000c1e1900 */
[----:B------:R-:W4:Y:S04]  /*0200*/  LDG.E R18, desc[UR8][R28.64+0x28] ;  /* 0x000028081c127981 */ /* 0x000f28000c1e1900 */
[----:B------:R-:W4:Y:S04]  /*0210*/  LDG.E R19, desc[UR8][R28.64+0x2c] ;  /* 0x00002c081c137981 */ /* 0x000f28000c1e1900 */
[----:B------:R-:W5:Y:S01]  /*0220*/  LDG.E R6, desc[UR8][R28.64+0x30] ;  /* 0x000030081c067981 */ /* 0x000f62000c1e1900 */
[----:B------:R-:W0:Y:S01]  /*0230*/  S2UR UR5, SR_CgaCtaId ;  /* 0x00000000000579c3 */ /* 0x000e220000008800 */
[----:B------:R-:W-:-:S02]  /*0240*/  UMOV UR4, 0x400 ;  /* 0x0000040000047882 */ /* 0x000fc40000000000 */
[----:B0-----:R-:W-:-:S03]  /*0250*/  ULEA UR5, UR5, UR4, 0x18 ;  /* 0x0000000405057291 */ /* 0x001fc6000f8ec0ff */
[----:B------:R-:W-:-:S04]  /*0260*/  UMOV UR4, URZ ;  /* 0x000000ff00047c82 */ /* 0x000fc80008000000 */
[----:B------:R-:W-:Y:S02]  /*0270*/  UMOV UR6, UR5 ;  /* 0x0000000500067c82 */ /* 0x000fe40008000000 */
[----:B--2---:R0:W-:Y:S04]  /*0280*/  STS.128 [UR5], R8 ;  /* 0x00000008ff007988 */ /* 0x0041e80008000c05 */
[----:B---3--:R0:W-:Y:S04]  /*0290*/  STS.128 [UR5+0x10], R12 ;  /* 0x0000100cff007988 */ /* 0x0081e80008000c05 */
[----:B----4-:R0:W-:Y:S04]  /*02a0*/  STS.128 [UR5+0x20], R16 ;  /* 0x00002010ff007988 */ /* 0x0101e80008000c05 */
[----:B-----5:R0:W-:Y:S02]  /*02b0*/  STS [UR5+0x30], R6 ;  /* 0x00003006ff007988 */ /* 0x0201e40008000805 */
.L_x_2:
[----:B-1----:R-:W-:-:S05]  /*02c0*/  IMAD.WIDE R24, R20, 0x4, R28 ;  /* 0x0000000414187825 */ /* 0x002fca00078e021c */
[----:B0-----:R-:W2:Y:S04]  /*02d0*/  LDG.E R8, desc[UR8][R24.64+0x4] ;  /* 0x0000040818087981 */ /* 0x001ea8000c1e1900 */
[----:B------:R-:W2:Y:S04]  /*02e0*/  LDG.E R9, desc[UR8][R24.64+0x8] ;  /* 0x0000080818097981 */ /* 0x000ea8000c1e1900 */
[----:B------:R-:W3:Y:S04]  /*02f0*/  LDG.E R10, desc[UR8][R24.64+0xc] ;  /* 0x00000c08180a7981 */ /* 0x000ee8000c1e1900 */
[----:B------:R-:W3:Y:S04]  /*0300*/  LDG.E R11, desc[UR8][R24.64+0x10] ;  /* 0x00001008180b7981 */ /* 0x000ee8000c1e1900 */
[----:B------:R-:W4:Y:S04]  /*0310*/  LDG.E R12, desc[UR8][R24.64+0x14] ;  /* 0x00001408180c7981 */ /* 0x000f28000c1e1900 */
[----:B------:R-:W4:Y:S04]  /*0320*/  LDG.E R13, desc[UR8][R24.64+0x18] ;  /* 0x00001808180d7981 */ /* 0x000f28000c1e1900 */
[----:B------:R-:W5:Y:S04]  /*0330*/  LDG.E R14, desc[UR8][R24.64+0x1c] ;  /* 0x00001c08180e7981 */ /* 0x000f68000c1e1900 */
[----:B------:R-:W5:Y:S04]  /*0340*/  LDG.E R15, desc[UR8][R24.64+0x20] ;  /* 0x00002008180f7981 */ /* 0x000f68000c1e1900 */
[----:B------:R-:W5:Y:S04]  /*0350*/  LDG.E R16, desc[UR8][R24.64+0x24] ;  /* 0x0000240818107981 */ /* 0x000f68000c1e1900 */
[----:B------:R-:W5:Y:S01]  /*0360*/  LDG.E R17, desc[UR8][R24.64+0x28] ;  /* 0x0000280818117981 */ /* 0x000f62000c1e1900 */
[----:B------:R-:W-:Y:S01]  /*0370*/  UMOV UR7, UR4 ;  /* 0x0000000400077c82 */ /* 0x000fe20008000000 */
[----:B------:R-:W-:-:S02]  /*0380*/  UIADD3 UR4, UPT, UPT, UR4, 0x2, URZ ;  /* 0x0000000204047890 */ /* 0x000fc4000fffe0ff */
[----:B------:R-:W5:Y:S04]  /*0390*/  LDG.E R18, desc[UR8][R24.64+0x2c] ;  /* 0x00002c0818127981 */ /* 0x000f68000c1e1900 */
[----:B------:R-:W-:Y:S01]  /*03a0*/  VIADD R6, R2, UR4 ;  /* 0x0000000402067c36 */ /* 0x000fe20008000000 */
[----:B------:R-:W5:Y:S03]  /*03b0*/  LDG.E R19, desc[UR8][R24.64+0x30] ;  /* 0x0000300818137981 */ /* 0x000f66000c1e1900 */
[----:B------:R-:W-:Y:S02]  /*03c0*/  IMAD R29, R6, R20, R5 ;  /* 0x00000014061d7224 */ /* 0x000fe400078e0205 */
[----:B------:R-:W5:Y:S02]  /*03d0*/  LDG.E R6, desc[UR8][R24.64] ;  /* 0x0000000818067981 */ /* 0x000f64000c1e1900 */
[----:B------:R-:W-:-:S05]  /*03e0*/  IMAD.WIDE R28, R29, 0x4, R26 ;  /* 0x000000041d1c7825 */ /* 0x000fca00078e021a */
[----:B------:R-:W5:Y:S04]  /*03f0*/  LDG.E R22, desc[UR8][R28.64] ;  /* 0x000000081c167981 */ /* 0x000f68000c1e1900 */
[----:B------:R-:W5:Y:S04]  /*0400*/  LDG.E R23, desc[UR8][R28.64+0x4] ;  /* 0x000004081c177981 */ /* 0x000f68000c1e1900 */
[----:B------:R-:W5:Y:S04]  /*0410*/  LDG.E R24, desc[UR8][R28.64+0x8] ;  /* 0x000008081c187981 */ /* 0x000f68000c1e1900 */
[----:B------:R-:W5:Y:S04]  /*0420*/  LDG.E R25, desc[UR8][R28.64+0xc] ;  /* 0x00000c081c197981 */ /* 0x000f68000c1e1900 */
[----:B--2---:R0:W-:Y:S04]  /*0430*/  STS.64 [UR6+0x38], R8 ;  /* 0x00003808ff007988 */ /* 0x0041e80008000a06 */
[----:B---3--:R1:W-:Y:S04]  /*0440*/  STS.64 [UR6+0x40], R10 ;  /* 0x0000400aff007988 */ /* 0x0083e80008000a06 */
[----:B0-----:R-:W2:Y:S04]  /*0450*/  LDG.E R8, desc[UR8][R28.64+0x10] ;  /* 0x000010081c087981 */ /* 0x001ea8000c1e1900 */
[----:B----4-:R0:W-:Y:S04]  /*0460*/  STS.64 [UR6+0x48], R12 ;  /* 0x0000480cff007988 */ /* 0x0101e80008000a06 */
[----:B------:R-:W2:Y:S04]  /*0470*/  LDG.E R9, desc[UR8][R28.64+0x14] ;  /* 0x000014081c097981 */ /* 0x000ea8000c1e1900 */
[----:B-----5:R3:W-:Y:S04]  /*0480*/  STS.64 [UR6+0x50], R14 ;  /* 0x0000500eff007988 */ /* 0x0207e80008000a06 */
[----:B-1----:R-:W4:Y:S04]  /*0490*/  LDG.E R10, desc[UR8][R28.64+0x18] ;  /* 0x000018081c0a7981 */ /* 0x002f28000c1e1900 */
[----:B------:R1:W-:Y:S04]  /*04a0*/  STS.64 [UR6+0x58], R16 ;  /* 0x00005810ff007988 */ /* 0x0003e80008000a06 */
[----:B------:R-:W4:Y:S04]  /*04b0*/  LDG.E R11, desc[UR8][R28.64+0x1c] ;  /* 0x00001c081c0b7981 */ /* 0x000f28000c1e1900 */
[----:B0-----:R-:W5:Y:S04]  /*04c0*/  LDG.E R12, desc[UR8][R28.64+0x20] ;  /* 0x000020081c0c7981 */ /* 0x001f68000c1e1900 */
[----:B------:R-:W5:Y:S04]  /*04d0*/  LDG.E R13, desc[UR8][R28.64+0x24] ;  /* 0x000024081c0d7981 */ /* 0x000f68000c1e1900 */
[----:B---3--:R-:W3:Y:S04]  /*04e0*/  LDG.E R14, desc[UR8][R28.64+0x28] ;  /* 0x000028081c0e7981 */ /* 0x008ee8000c1e1900 */
[----:B------:R-:W3:Y:S04]  /*04f0*/  LDG.E R15, desc[UR8][R28.64+0x2c] ;  /* 0x00002c081c0f7981 */ /* 0x000ee8000c1e1900 */
[----:B-1----:R-:W3:Y:S01]  /*0500*/  LDG.E R16, desc[UR8][R28.64+0x30] ;  /* 0x000030081c107981 */ /* 0x002ee2000c1e1900 */
[----:B------:R-:W-:-:S03]  /*0510*/  UIMAD UR7, UR7, 0x34, UR5 ;  /* 0x00000034070778a4 */ /* 0x000fc6000f8e0205 */
[----:B------:R1:W-:Y:S04]  /*0520*/  STS.64 [UR6+0x60], R18 ;  /* 0x00006012ff007988 */ /* 0x0003e80008000a06 */
[----:B------:R1:W-:Y:S04]  /*0530*/  STS [UR6+0x34], R6 ;  /* 0x00003406ff007988 */ /* 0x0003e80008000806 */
[----:B------:R1:W-:Y:S04]  /*0540*/  STS.64 [UR7+0x68], R22 ;  /* 0x00006816ff007988 */ /* 0x0003e80008000a07 */
[----:B------:R1:W-:Y:S01]  /*0550*/  STS.64 [UR7+0x70], R24 ;  /* 0x00007018ff007988 */ /* 0x0003e20008000a07 */
[----:B------:R-:W-:-:S02]  /*0560*/  UISETP.NE.AND UP0, UPT, UR4, 0xc, UPT ;  /* 0x0000000c0400788c */ /* 0x000fc4000bf05270 */
[----:B------:R-:W-:Y:S01]  /*0570*/  UIMAD UR6, UR4, 0x34, UR5 ;  /* 0x00000034040678a4 */ /* 0x000fe2000f8e0205 */
[----:B--2---:R1:W-:Y:S04]  /*0580*/  STS.64 [UR7+0x78], R8 ;  /* 0x00007808ff007988 */ /* 0x0043e80008000a07 */
[----:B----4-:R1:W-:Y:S04]  /*0590*/  STS.64 [UR7+0x80], R10 ;  /* 0x0000800aff007988 */ /* 0x0103e80008000a07 */
[----:B-----5:R1:W-:Y:S04]  /*05a0*/  STS.64 [UR7+0x88], R12 ;  /* 0x0000880cff007988 */ /* 0x0203e80008000a07 */
[----:B---3--:R1:W-:Y:S04]  /*05b0*/  STS.64 [UR7+0x90], R14 ;  /* 0x0000900eff007988 */ /* 0x0083e80008000a07 */
[----:B------:R1:W-:Y:S01]  /*05c0*/  STS [UR7+0x98], R16 ;  /* 0x00009810ff007988 */ /* 0x0003e20008000807 */
[----:B------:R-:W-:Y:S05]  /*05d0*/  BRA.U UP0, `(.L_x_2) ;  /* 0xfffffffd00387547 */ /* 0x000fea000b83ffff */
.L_x_1:
[----:B0-----:R-:W-:Y:S05]  /*05e0*/  BSYNC.RECONVERGENT B0 ;  /* 0x0000000000007941 */ /* 0x001fea0003800200 */
.L_x_0:
[----:B------:R-:W-:Y:S01]  /*05f0*/  BAR.SYNC.DEFER_BLOCKING 0x0 ;  /* 0x0000000000007b1d */ /* 0x000fe20000010000 */
[----:B------:R-:W-:Y:S01]  /*0600*/  ISETP.GE.AND P0, PT, R21, RZ, PT ;  /* 0x000000ff1500720c */ /* 0x000fe20003f06270 */
[----:B-1----:R-:W-:-:S12]  /*0610*/  IMAD.MOV.U32 R14, RZ, RZ, RZ ;  /* 0x000000ffff0e7224 */ /* 0x002fd800078e00ff */
[----:B------:R-:W-:Y:S05]  /*0620*/  @!P0 BRA `(.L_x_3) ;  /* 0x0000000400608947 */ /* 0x000fea0003800000 */
[----:B------:R-:W0:Y:S01]  /*0630*/  S2R R9, SR_CgaCtaId ;  /* 0x0000000000097919 */ /* 0x000e220000008800 */
[----:B------:R-:W-:Y:S01]  /*0640*/  MOV R6, 0x400 ;  /* 0x0000040000067802 */ /* 0x000fe20000000f00 */
[C---:B------:R-:W-:Y:S01]  /*0650*/  VIADD R8, R7.reuse, 0x1 ;  /* 0x0000000107087836 */ /* 0x040fe20000000000 */
[C---:B------:R-:W-:Y:S01]  /*0660*/  LOP3.LUT R10, R7.reuse, 0xe, RZ, 0xc0, !PT ;  /* 0x0000000e070a7812 */ /* 0x040fe200078ec0ff */
[----:B------:R-:W-:Y:S01]  /*0670*/  HFMA2 R14, -RZ, RZ, 0, 0 ;  /* 0x00000000ff0e7431 */ /* 0x000fe200000001ff */
[----:B------:R-:W-:Y:S01]  /*0680*/  LOP3.LUT R11, R7, 0x6, RZ, 0xc0, !PT ;  /* 0x00000006070b7812 */ /* 0x000fe200078ec0ff */
[----:B------:R-:W-:Y:S01]  /*0690*/  UMOV UR4, URZ ;  /* 0x000000ff00047c82 */ /* 0x000fe20008000000 */
[----:B------:R-:W-:Y:S02]  /*06a0*/  ISETP.GE.U32.AND P0, PT, R10, 0x7, PT ;  /* 0x000000070a00780c */ /* 0x000fe40003f06070 */
[----:B------:R-:W-:Y:S02]  /*06b0*/  LOP3.LUT R8, R8, 0x7ffffff0, RZ, 0xc0, !PT ;  /* 0x7ffffff008087812 */ /* 0x000fe400078ec0ff */
[----:B------:R-:W-:-:S02]  /*06c0*/  ISETP.GE.U32.AND P1, PT, R11, 0x3, PT ;  /* 0x000000030b00780c */ /* 0x000fc40003f26070 */
[----:B0-----:R-:W-:Y:S01]  /*06d0*/  LEA R6, R9, R6, 0x18 ;  /* 0x0000000609067211 */ /* 0x001fe200078ec0ff */
[----:B------:R-:W-:-:S04]  /*06e0*/  IMAD.MOV R9, RZ, RZ, -R8 ;  /* 0x000000ffff097224 */ /* 0x000fc800078e0a08 */
[----:B------:R-:W-:-:S04]  /*06f0*/  IMAD R10, R3, 0x34, R6 ;  /* 0x00000034030a7824 */ /* 0x000fc800078e0206 */
[----:B------:R-:W-:-:S07]  /*0700*/  VIADD R10, R10, 0x1a0 ;  /* 0x000001a00a0a7836 */ /* 0x000fce0000000000 */
.L_x_8:
[C---:B------:R-:W-:Y:S01]  /*0710*/  ISETP.GE.U32.AND P3, PT, R7.reuse, 0xf, PT ;  /* 0x0000000f0700780c */ /* 0x040fe20003f66070 */
[----:B------:R-:W-:Y:S01]  /*0720*/  VIADD R11, R0, UR4 ;  /* 0x00000004000b7c36 */ /* 0x000fe20008000000 */
[----:B------:R-:W-:Y:S01]  /*0730*/  ISETP.NE.AND P2, PT, R7, UR4, PT ;  /* 0x0000000407007c0c */ /* 0x000fe2000bf45270 */
[----:B------:R-:W-:Y:S01]  /*0740*/  UIADD3 UR4, UPT, UPT, UR4, 0x1, URZ ;  /* 0x0000000104047890 */ /* 0x000fe2000fffe0ff */
[----:B------:R-:W-:-:S09]  /*0750*/  IMAD.MOV.U32 R12, RZ, RZ, RZ ;  /* 0x000000ffff0c7224 */ /* 0x000fd200078e00ff */
[----:B------:R-:W-:Y:S05]  /*0760*/  @!P3 BRA `(.L_x_4) ;  /* 0x00000000007cb947 */ /* 0x000fea0003800000 */
[----:B------:R-:W-:Y:S01]  /*0770*/  LEA R13, R11, R10, 0x2 ;  /* 0x0000000a0b0d7211 */ /* 0x000fe200078e10ff */
[----:B------:R-:W-:-:S07]  /*0780*/  IMAD.MOV.U32 R12, RZ, RZ, R9 ;  /* 0x000000ffff0c7224 */ /* 0x000fce00078e0009 */
.L_x_5:
[----:B------:R-:W-:Y:S01]  /*0790*/  LDS R21, [R13+-0x1a0] ;  /* 0xfffe60000d157984 */ /* 0x000fe20000000800 */
[----:B------:R-:W-:-:S03]  /*07a0*/  VIADD R12, R12, 0x10 ;  /* 0x000000100c0c7836 */ /* 0x000fc60000000000 */
[----:B------:R-:W0:Y:S02]  /*07b0*/  LDS R22, [R13+-0x16c] ;  /* 0xfffe94000d167984 */ /* 0x000e240000000800 */
[----:B------:R-:W-:Y:S02]  /*07c0*/  ISETP.NE.AND P3, PT, R12, RZ, PT ;  /* 0x000000ff0c00720c */ /* 0x000fe40003f65270 */
[----:B------:R-:W-:Y:S04]  /*07d0*/  LDS R23, [R13+-0x138] ;  /* 0xfffec8000d177984 */ /* 0x000fe80000000800 */
[----:B------:R-:W1:Y:S04]  /*07e0*/  LDS R24, [R13+-0x104] ;  /* 0xfffefc000d187984 */ /* 0x000e680000000800 */
[----:B------:R-:W-:Y:S04]  /*07f0*/  LDS R15, [R13+-0xd0] ;  /* 0xffff30000d0f7984 */ /* 0x000fe80000000800 */
[----:B------:R-:W2:Y:S04]  /*0800*/  LDS R16, [R13+-0x9c] ;  /* 0xffff64000d107984 */ /* 0x000ea80000000800 */
[----:B------:R-:W-:Y:S04]  /*0810*/  LDS R17, [R13+-0x68] ;  /* 0xffff98000d117984 */ /* 0x000fe80000000800 */
[----:B------:R-:W3:Y:S04]  /*0820*/  LDS R18, [R13+-0x34] ;  /* 0xffffcc000d127984 */ /* 0x000ee80000000800 */
[----:B------:R-:W-:Y:S04]  /*0830*/  LDS R19, [R13] ;  /* 0x000000000d137984 */ /* 0x000fe80000000800 */
[----:B------:R-:W4:Y:S04]  /*0840*/  LDS R20, [R13+0x34] ;  /* 0x000034000d147984 */ /* 0x000f280000000800 */
[----:B------:R-:W-:Y:S01]  /*0850*/  LDS R25, [R13+0xd0] ;  /* 0x0000d0000d197984 */ /* 0x000fe20000000800 */
[----:B0-----:R-:W-:-:S03]  /*0860*/  IADD3 R22, PT, PT, R22, R21, R14 ;  /* 0x0000001516167210 */ /* 0x001fc60007ffe00e */
[----:B------:R-:W-:Y:S04]  /*0870*/  LDS R21, [R13+0x68] ;  /* 0x000068000d157984 */ /* 0x000fe80000000800 */
[----:B------:R-:W0:Y:S01]  /*0880*/  LDS R14, [R13+0x9c] ;  /* 0x00009c000d0e7984 */ /* 0x000e220000000800 */
[----:B-1----:R-:W-:-:S03]  /*0890*/  IADD3 R26, PT, PT, R24, R23, R22 ;  /* 0x00000017181a7210 */ /* 0x002fc60007ffe016 */
[----:B------:R-:W1:Y:S04]  /*08a0*/  LDS R24, [R13+0x104] ;  /* 0x000104000d187984 */ /* 0x000e680000000800 */
[----:B------:R-:W-:Y:S01]  /*08b0*/  LDS R23, [R13+0x138] ;  /* 0x000138000d177984 */ /* 0x000fe20000000800 */
[----:B--2---:R-:W-:-:S03]  /*08c0*/  IADD3 R15, PT, PT, R16, R15, R26 ;  /* 0x0000000f100f7210 */ /* 0x004fc60007ffe01a */
[----:B------:R2:W5:Y:S01]  /*08d0*/  LDS R22, [R13+0x16c] ;  /* 0x00016c000d167984 */ /* 0x0005620000000800 */
[----:B---3--:R-:W-:Y:S01]  /*08e0*/  IADD3 R15, PT, PT, R18, R17, R15 ;  /* 0x00000011120f7210 */ /* 0x008fe20007ffe00f */
[----:B--2---:R-:W-:-:S03]  /*08f0*/  VIADD R13, R13, 0x340 ;  /* 0x000003400d0d7836 */ /* 0x004fc60000000000 */
[----:B----4-:R-:W-:-:S04]  /*0900*/  IADD3 R15, PT, PT, R20, R19, R15 ;  /* 0x00000013140f7210 */ /* 0x010fc80007ffe00f */
[----:B0-----:R-:W-:-:S04]  /*0910*/  IADD3 R14, PT, PT, R14, R21, R15 ;  /* 0x000000150e0e7210 */ /* 0x001fc80007ffe00f */
[----:B-1----:R-:W-:-:S04]  /*0920*/  IADD3 R14, PT, PT, R24, R25, R14 ;  /* 0x00000019180e7210 */ /* 0x002fc80007ffe00e */
[----:B-----5:R-:W-:Y:S01]  /*0930*/  IADD3 R14, PT, PT, R22, R23, R14 ;  /* 0x00000017160e7210 */ /* 0x020fe20007ffe00e */
[----:B------:R-:W-:Y:S06]  /*0940*/  @P3 BRA `(.L_x_5) ;  /* 0xfffffffc00903947 */ /* 0x000fec000383ffff */
[----:B------:R-:W-:-:S07]  /*0950*/  IMAD.MOV.U32 R12, RZ, RZ, R8 ;  /* 0x000000ffff0c7224 */ /* 0x000fce00078e0008 */
.L_x_4:
[----:B------:R-:W-:Y:S01]  /*0960*/  LEA R11, R11, R6, 0x2 ;  /* 0x000000060b0b7211 */ /* 0x000fe200078e10ff */
[----:B------:R-:W-:Y:S06]  /*0970*/  @!P0 BRA `(.L_x_6) ;  /* 0x00000000003c8947 */ /* 0x000fec0003800000 */
[C---:B------:R-:W-:Y:S02]  /*0980*/  IMAD.IADD R16, R12.reuse, 0x1, R3 ;  /* 0x000000010c107824 */ /* 0x040fe400078e0203 */
[----:B------:R-:W-:Y:S02]  /*0990*/  VIADD R12, R12, 0x8 ;  /* 0x000000080c0c7836 */ /* 0x000fe40000000000 */
[----:B------:R-:W-:-:S05]  /*09a0*/  IMAD R16, R16, 0x34, R11 ;  /* 0x0000003410107824 */ /* 0x000fca00078e020b */
[----:B------:R-:W-:Y:S04]  /*09b0*/  LDS R13, [R16] ;  /* 0x00000000100d7984 */ /* 0x000fe80000000800 */
[----:B------:R-:W0:Y:S04]  /*09c0*/  LDS R15, [R16+0x34] ;  /* 0x00003400100f7984 */ /* 0x000e280000000800 */
[----:B------:R-:W-:Y:S04]  /*09d0*/  LDS R18, [R16+0x68] ;  /* 0x0000680010127984 */ /* 0x000fe80000000800 */
[----:B------:R-:W1:Y:S04]  /*09e0*/  LDS R17, [R16+0x9c] ;  /* 0x00009c0010117984 */ /* 0x000e680000000800 */
[----:B------:R-:W-:Y:S04]  /*09f0*/  LDS R20, [R16+0xd0] ;  /* 0x0000d00010147984 */ /* 0x000fe80000000800 */
[----:B------:R-:W2:Y:S04]  /*0a00*/  LDS R19, [R16+0x104] ;  /* 0x0001040010137984 */ /* 0x000ea80000000800 */
[----:B------:R-:W-:Y:S04]  /*0a10*/  LDS R22, [R16+0x138] ;  /* 0x0001380010167984 */ /* 0x000fe80000000800 */
[----:B------:R-:W3:Y:S01]  /*0a20*/  LDS R21, [R16+0x16c] ;  /* 0x00016c0010157984 */ /* 0x000ee20000000800 */
[----:B0-----:R-:W-:-:S04]  /*0a30*/  IADD3 R13, PT, PT, R15, R13, R14 ;  /* 0x0000000d0f0d7210 */ /* 0x001fc80007ffe00e */
[----:B-1----:R-:W-:-:S04]  /*0a40*/  IADD3 R13, PT, PT, R17, R18, R13 ;  /* 0x00000012110d7210 */ /* 0x002fc80007ffe00d */
[----:B--2---:R-:W-:-:S04]  /*0a50*/  IADD3 R13, PT, PT, R19, R20, R13 ;  /* 0x00000014130d7210 */ /* 0x004fc80007ffe00d */
[----:B---3--:R-:W-:-:S07]  /*0a60*/  IADD3 R14, PT, PT, R21, R22, R13 ;  /* 0x00000016150e7210 */ /* 0x008fce0007ffe00d */
.L_x_6:
[----:B------:R-:W-:Y:S05]  /*0a70*/  @!P1 BRA `(.L_x_7) ;  /* 0x0000000000249947 */ /* 0x000fea0003800000 */
[C---:B------:R-:W-:Y:S01]  /*0a80*/  IMAD.IADD R16, R12.reuse, 0x1, R3 ;  /* 0x000000010c107824 */ /* 0x040fe200078e0203 */
[----:B------:R-:W-:-:S03]  /*0a90*/  IADD3 R12, PT, PT, R12, 0x4, RZ ;  /* 0x000000040c0c7810 */ /* 0x000fc60007ffe0ff */
[----:B------:R-:W-:-:S05]  /*0aa0*/  IMAD R16, R16, 0x34, R11 ;  /* 0x0000003410107824 */ /* 0x000fca00078e020b */
[----:B------:R-:W-:Y:S04]  /*0ab0*/  LDS R13, [R16] ;  /* 0x00000000100d7984 */ /* 0x000fe80000000800 */
[----:B------:R-:W0:Y:S04]  /*0ac0*/  LDS R15, [R16+0x34] ;  /* 0x00003400100f7984 */ /* 0x000e280000000800 */
[----:B------:R-:W-:Y:S04]  /*0ad0*/  LDS R18, [R16+0x68] ;  /* 0x0000680010127984 */ /* 0x000fe80000000800 */
[----:B------:R-:W1:Y:S01]  /*0ae0*/  LDS R17, [R16+0x9c] ;  /* 0x00009c0010117984 */ /* 0x000e620000000800 */
[----:B0-----:R-:W-:-:S04]  /*0af0*/  IADD3 R13, PT, PT, R15, R13, R14 ;  /* 0x0000000d0f0d7210 */ /* 0x001fc80007ffe00e */
[----:B-1----:R-:W-:-:S07]  /*0b00*/  IADD3 R14, PT, PT, R17, R18, R13 ;  /* 0x00000012110e7210 */ /* 0x002fce0007ffe00d */
.L_x_7:
[----:B------:R-:W0:Y:S01]  /*0b10*/  LDC R13, c[0x0][0x394] ;  /* 0x0000e500ff0d7b82 */ /* 0x000e220000000800 */
[----:B------:R-:W-:-:S04]  /*0b20*/  IMAD.IADD R12, R3, 0x1, R12 ;  /* 0x00000001030c7824 */ /* 0x000fc800078e020c */
[----:B------:R-:W-:-:S05]  /*0b30*/  IMAD R15, R12, 0x34, R11 ;  /* 0x000000340c0f7824 */ /* 0x000fca00078e020b */
[----:B------:R-:W1:Y:S01]  /*0b40*/  LDS R11, [R15] ;  /* 0x000000000f0b7984 */ /* 0x000e620000000800 */
[----:B0-----:R-:W-:-:S13]  /*0b50*/  LOP3.LUT P3, RZ, R13, 0x1, RZ, 0xc0, !PT ;  /* 0x000000010dff7812 */ /* 0x001fda000786c0ff */
[----:B------:R-:W-:Y:S04]  /*0b60*/  @P3 LDS R13, [R15+0x34] ;  /* 0x000034000f0d3984 */ /* 0x000fe80000000800 */
[----:B------:R-:W0:Y:S01]  /*0b70*/  @P3 LDS R12, [R15+0x68] ;  /* 0x000068000f0c3984 */ /* 0x000e220000000800 */
[----:B-1----:R-:W-:-:S05]  /*0b80*/  IMAD.IADD R14, R11, 0x1, R14 ;  /* 0x000000010b0e7824 */ /* 0x002fca00078e020e */
[----:B0-----:R-:W-:Y:S01]  /*0b90*/  @P3 IADD3 R14, PT, PT, R12, R13, R14 ;  /* 0x0000000d0c0e3210 */ /* 0x001fe20007ffe00e */
[----:B------:R-:W-:Y:S06]  /*0ba0*/  @P2 BRA `(.L_x_8) ;  /* 0xfffffff800d82947 */ /* 0x000fec000383ffff */
.L_x_3:
[----:B------:R-:W0:Y:S01]  /*0bb0*/  LDC.64 R6, c[0x0][0x388] ;  /* 0x0000e200ff067b82 */ /* 0x000e220000000a00 */
[----:B------:R-:W-:-:S04]  /*0bc0*/  IMAD R3, R2, R4, R5 ;  /* 0x0000000402037224 */ /* 0x000fc800078e0205 */
[----:B0-----:R-:W-:-:S05]  /*0bd0*/  IMAD.WIDE R2, R3, 0x4, R6 ;  /* 0x0000000403027825 */ /* 0x001fca00078e0206 */
[----:B------:R-:W-:Y:S01]  /*0be0*/  STG.E desc[UR8][R2.64], R14 ;  /* 0x0000000e02007986 */ /* 0x000fe2000c101908 */
[----:B------:R-:W-:Y:S05]  /*0bf0*/  EXIT ;  /* 0x000000000000794d */ /* 0x000fea0003800000 */
.L_x_9:
[----:B------:R-:W-:-:S00]  /*0c00*/  BRA `(.L_x_9) ;  /* 0xfffffffc00fc7947 */ /* 0x000fc0000383ffff */
[----:B------:R-:W-:-:S00]  /*0c10*/  NOP ;  /* 0x0000000000007918 */ /* 0x000fc00000000000 */
        /* <DEDUP_REMOVED lines=14> */
.L_x_23:


//--------------------- .text._Z9calculatePKiPiiii --------------------------
	.section	.text._Z9calculatePKiPiiii,"ax",@progbits
	.align	128
        .global         _Z9calculatePKiPiiii
        .type           _Z9calculatePKiPiiii,@function
        .size           _Z9calculatePKiPiiii,(.L_x_24 - _Z9calculatePKiPiiii)
        .other          _Z9calculatePKiPiiii,@"STO_CUDA_ENTRY STV_DEFAULT"
_Z9calculatePKiPiiii:
.text._Z9calculatePKiPiiii:
[----:B------:R-:W-:Y:S08]  /*0000*/  LDC R1, c[0x0][0x37c] ;  /* 0x0000df00ff017b82 */ /* 0x000ff00000000800 */
[----:B------:R-:W0:Y:S01]  /*0010*/  LDC R7, c[0x0][0x398] ;  /* 0x0000e600ff077b82 */ /* 0x000e220000000800 */
[----:B------:R-:W1:Y:S01]  /*0020*/  LDCU.64 UR4, c[0x0][0x390] ;  /* 0x00007200ff0477ac */ /* 0x000e620008000a00 */
[----:B------:R-:W2:Y:S01]  /*0030*/  S2R R3, SR_TID.Y ;  /* 0x0000000000037919 */ /* 0x000ea20000002200 */
[----:B------:R-:W3:Y:S05]  /*0040*/  S2R R5, SR_TID.X ;  /* 0x0000000000057919 */ /* 0x000eea0000002100 */
[----:B------:R-:W4:Y:S08]  /*0050*/  LDC R0, c[0x0][0x364] ;  /* 0x0000d900ff007b82 */ /* 0x000f300000000800 */
[----:B------:R-:W2:Y:S01]  /*0060*/  LDC R4, c[0x0][0x360] ;  /* 0x0000d800ff047b82 */ /* 0x000ea20000000800 */
[----:B-1----:R-:W-:Y:S01]  /*0070*/  USHF.L.U32 UR9, UR5, 0x1, URZ ;  /* 0x0000000105097899 */ /* 0x002fe200080006ff */
[----:B0-----:R-:W-:-:S06]  /*0080*/  ISETP.GE.AND P0, PT, R7, 0x1, PT ;  /* 0x000000010700780c */ /* 0x001fcc0003f06270 */
[----:B------:R-:W0:Y:S08]  /*0090*/  S2UR UR6, SR_CTAID.Y ;  /* 0x00000000000679c3 */ /* 0x000e300000002600 */
[----:B------:R-:W1:Y:S02]  /*00a0*/  S2UR UR8, SR_CTAID.X ;  /* 0x00000000000879c3 */ /* 0x000e640000002500 */
[----:B01-34-:R-:W-:Y:S05]  /*00b0*/  @!P0 EXIT ;  /* 0x000000000000894d */ /* 0x01bfea0003800000 */
[----:B------:R-:W-:Y:S01]  /*00c0*/  UIADD3 UR7, UPT, UPT, -UR5, URZ, URZ ;  /* 0x000000ff05077290 */ /* 0x000fe2000fffe1ff */
[----:B--2---:R-:W-:Y:S01]  /*00d0*/  IMAD R0, R0, UR6, R3 ;  /* 0x0000000600007c24 */ /* 0x004fe2000f8e0203 */
[----:B------:R-:W-:Y:S01]  /*00e0*/  UIADD3 UR10, UPT, UPT, -UR5, UR4, URZ ;  /* 0x00000004050a7290 */ /* 0x000fe2000fffe1ff */
[----:B------:R-:W-:Y:S01]  /*00f0*/  IMAD R4, R4, UR8, R5 ;  /* 0x0000000804047c24 */ /* 0x000fe2000f8e0205 */
[----:B------:R-:W-:Y:S02]  /*0100*/  UISETP.GE.AND UP0, UPT, UR5, UR7, UPT ;  /* 0x000000070500728c */ /* 0x000fe4000bf06270 */
[----:B------:R-:W-:Y:S01]  /*0110*/  VIADD R2, R0, -UR5 ;  /* 0x8000000500027c36 */ /* 0x000fe20008000000 */
[----:B------:R-:W-:Y:S01]  /*0120*/  UIADD3 UR4, UPT, UPT, -UR9, UR4, URZ ;  /* 0x0000000409047290 */ /* 0x000fe2000fffe1ff */
[----:B------:R-:W-:Y:S01]  /*0130*/  IMAD R18, R4, R7, -0x1 ;  /* 0xffffffff04127424 */ /* 0x000fe200078e0207 */
[C---:B------:R-:W-:Y:S01]  /*0140*/  ISETP.GE.AND P0, PT, R0.reuse, UR10, PT ;  /* 0x0000000a00007c0c */ /* 0x040fe2000bf06270 */
[----:B------:R-:W0:Y:S03]  /*0150*/  LDCU.64 UR14, c[0x0][0x358] ;  /* 0x00006b00ff0e77ac */ /* 0x000e260008000a00 */
[----:B------:R-:W-:Y:S01]  /*0160*/  ISETP.GE.AND P0, PT, R0, UR5, !P0 ;  /* 0x0000000500007c0c */ /* 0x000fe2000c706270 */
[----:B------:R-:W-:Y:S01]  /*0170*/  IMAD R19, R2, UR4, RZ ;  /* 0x0000000402137c24 */ /* 0x000fe2000f8e02ff */
[----:B------:R-:W-:Y:S11]  /*0180*/  BRA.U UP0, `(.L_x_10) ;  /* 0x0000000100c87547 */ /* 0x000ff6000b800000 */
[C---:B------:R-:W-:Y:S02]  /*0190*/  ISETP.GE.U32.AND P1, PT, R7.reuse, 0x4, PT ;  /* 0x000000040700780c */ /* 0x040fe40003f26070 */
[----:B------:R-:W-:-:S11]  /*01a0*/  LOP3.LUT R0, R7, 0x3, RZ, 0xc0, !PT ;  /* 0x0000000307007812 */ /* 0x000fd600078ec0ff */
[----:B------:R-:W-:Y:S05]  /*01b0*/  @!P1 BRA `(.L_x_11) ;  /* 0x0000000000789947 */ /* 0x000fea0003800000 */
[----:B------:R-:W1:Y:S01]  /*01c0*/  LDC.64 R2, c[0x0][0x388] ;  /* 0x0000e200ff027b82 */ /* 0x000e620000000a00 */
[----:B------:R-:W-:Y:S01]  /*01d0*/  LOP3.LUT R6, R7, 0x7ffffffc, RZ, 0xc0, !PT ;  /* 0x7ffffffc07067812 */ /* 0x000fe200078ec0ff */
[CC--:B------:R-:W-:Y:S01]  /*01e0*/  IMAD R5, R4.reuse, R7.reuse, R19 ;  /* 0x0000000704057224 */ /* 0x0c0fe200078e0213 */
[----:B------:R-:W2:Y:S01]  /*01f0*/  LDCU UR4, c[0x0][0x394] ;  /* 0x00007280ff0477ac */ /* 0x000ea20008000800 */
[----:B------:R-:W-:Y:S02]  /*0200*/  IMAD R18, R4, R7, 0x1 ;  /* 0x0000000104127424 */ /* 0x000fe400078e0207 */
[----:B------:R-:W-:Y:S02]  /*0210*/  VIADD R7, R5, -UR5 ;  /* 0x8000000505077c36 */ /* 0x000fe40008000000 */
[----:B------:R-:W-:-:S07]  /*0220*/  IMAD.MOV R6, RZ, RZ, -R6 ;  /* 0x000000ffff067224 */ /* 0x000fce00078e0a06 */
.L_x_12:
[C---:B------:R-:W-:Y:S01]  /*0230*/  VIADD R4, R18.reuse, 0xffffffff ;  /* 0xffffffff12047836 */ /* 0x040fe20000000000 */
[----:B--2---:R-:W-:Y:S01]  /*0240*/  UMOV UR5, UR4 ;  /* 0x0000000400057c82 */ /* 0x004fe20008000000 */
[C---:B------:R-:W-:Y:S01]  /*0250*/  VIADD R5, R18.reuse, 0x1 ;  /* 0x0000000112057836 */ /* 0x040fe20000000000 */
[C---:B------:R-:W-:Y:S01]  /*0260*/  ISETP.LT.OR P3, PT, R18.reuse, UR5, !P0 ;  /* 0x0000000512007c0c */ /* 0x040fe2000c761670 */
[----:B------:R-:W-:Y:S01]  /*0270*/  VIADD R8, R18, 0x2 ;  /* 0x0000000212087836 */ /* 0x000fe20000000000 */
[----:B------:R-:W-:Y:S01]  /*0280*/  ISETP.LT.OR P2, PT, R4, UR5, !P0 ;  /* 0x0000000504007c0c */ /* 0x000fe2000c741670 */
[----:B------:R-:W-:Y:S01]  /*0290*/  VIADD R6, R6, 0x4 ;  /* 0x0000000406067836 */ /* 0x000fe20000000000 */
[----:B------:R-:W-:Y:S02]  /*02a0*/  ISETP.LT.OR P4, PT, R5, UR5, !P0 ;  /* 0x0000000505007c0c */ /* 0x000fe4000c781670 */
[----:B------:R-:W-:Y:S02]  /*02b0*/  ISETP.LT.OR P1, PT, R8, UR5, !P0 ;  /* 0x0000000508007c0c */ /* 0x000fe4000c721670 */
[----:B------:R-:W-:-:S02]  /*02c0*/  ISETP.GE.OR P2, PT, R4, UR10, P2 ;  /* 0x0000000a04007c0c */ /* 0x000fc40009746670 */
[----:B------:R-:W-:Y:S01]  /*02d0*/  ISETP.GE.OR P4, PT, R5, UR10, P4 ;  /* 0x0000000a05007c0c */ /* 0x000fe2000a786670 */
[C---:B-1----:R-:W-:Y:S01]  /*02e0*/  IMAD.WIDE R4, R7.reuse, 0x4, R2 ;  /* 0x0000000407047825 */ /* 0x042fe200078e0202 */
[----:B------:R-:W-:Y:S02]  /*02f0*/  ISETP.GE.OR P3, PT, R18, UR10, P3 ;  /* 0x0000000a12007c0c */ /* 0x000fe40009f66670 */
[----:B------:R-:W-:Y:S01]  /*0300*/  ISETP.GE.OR P1, PT, R8, UR10, P1 ;  /* 0x0000000a08007c0c */ /* 0x000fe20008f26670 */
[----:B------:R-:W-:Y:S02]  /*0310*/  VIADD R7, R7, 0x4 ;  /* 0x0000000407077836 */ /* 0x000fe40000000000 */
[----:B------:R-:W-:-:S04]  /*0320*/  VIADD R18, R18, 0x4 ;  /* 0x0000000412127836 */ /* 0x000fc80000000000 */
[----:B0-----:R3:W-:Y:S04]  /*0330*/  @!P2 STG.E desc[UR14][R4.64], RZ ;  /* 0x000000ff0400a986 */ /* 0x0017e8000c10190e */
[----:B------:R3:W-:Y:S04]  /*0340*/  @!P4 STG.E desc[UR14][R4.64+0x8], RZ ;  /* 0x000008ff0400c986 */ /* 0x0007e8000c10190e */
[----:B------:R3:W-:Y:S04]  /*0350*/  @!P3 STG.E desc[UR14][R4.64+0x4], RZ ;  /* 0x000004ff0400b986 */ /* 0x0007e8000c10190e */
[----:B------:R3:W-:Y:S01]  /*0360*/  @!P1 STG.E desc[UR14][R4.64+0xc], RZ ;  /* 0x00000cff04009986 */ /* 0x0007e2000c10190e */
[----:B------:R-:W-:-:S13]  /*0370*/  ISETP.NE.AND P1, PT, R6, RZ, PT ;  /* 0x000000ff0600720c */ /* 0x000fda0003f25270 */
[----:B---3--:R-:W-:Y:S05]  /*0380*/  @P1 BRA `(.L_x_12) ;  /* 0xfffffffc00a81947 */ /* 0x008fea000383ffff */
[----:B------:R-:W-:-:S07]  /*0390*/  VIADD R18, R18, 0xfffffffe ;  /* 0xfffffffe12127836 */ /* 0x000fce0000000000 */
.L_x_11:
[----:B------:R-:W-:-:S13]  /*03a0*/  ISETP.NE.AND P1, PT, R0, RZ, PT ;  /* 0x000000ff0000720c */ /* 0x000fda0003f25270 */
[----:B0-----:R-:W-:Y:S05]  /*03b0*/  @!P1 EXIT ;  /* 0x000000000000994d */ /* 0x001fea0003800000 */
[----:B------:R-:W0:Y:S01]  /*03c0*/  LDC.64 R2, c[0x0][0x388] ;  /* 0x0000e200ff027b82 */ /* 0x000e220000000a00 */
[----:B------:R-:W-:Y:S01]  /*03d0*/  IADD3 R19, PT, PT, R18, -UR5, R19 ;  /* 0x8000000512137c10 */ /* 0x000fe2000fffe013 */
[----:B------:R-:W-:Y:S01]  /*03e0*/  IMAD.MOV R0, RZ, RZ, -R0 ;  /* 0x000000ffff007224 */ /* 0x000fe200078e0a00 */
[----:B------:R-:W1:Y:S03]  /*03f0*/  LDCU UR4, c[0x0][0x394] ;  /* 0x00007280ff0477ac */ /* 0x000e660008000800 */
[----:B------:R-:W-:-:S07]  /*0400*/  VIADD R19, R19, 0x1 ;  /* 0x0000000113137836 */ /* 0x000fce0000000000 */
.L_x_13:
[----:B------:R-:W-:Y:S02]  /*0410*/  VIADD R18, R18, 0x1 ;  /* 0x0000000112127836 */ /* 0x000fe40000000000 */
[----:B------:R-:W-:Y:S02]  /*0420*/  VIADD R0, R0, 0x1 ;  /* 0x0000000100007836 */ /* 0x000fe40000000000 */
[----:B0-----:R-:W-:Y:S01]  /*0430*/  IMAD.WIDE R4, R19, 0x4, R2 ;  /* 0x0000000413047825 */ /* 0x001fe200078e0202 */
[----:B-1----:R-:W-:Y:S02]  /*0440*/  ISETP.LT.OR P1, PT, R18, UR4, !P0 ;  /* 0x0000000412007c0c */ /* 0x002fe4000c721670 */
[----:B------:R-:W-:Y:S02]  /*0450*/  ISETP.NE.AND P2, PT, R0, RZ, PT ;  /* 0x000000ff0000720c */ /* 0x000fe40003f45270 */
[----:B------:R-:W-:-:S13]  /*0460*/  ISETP.GE.OR P1, PT, R18, UR10, P1 ;  /* 0x0000000a12007c0c */ /* 0x000fda0008f26670 */
[----:B------:R0:W-:Y:S01]  /*0470*/  @!P1 STG.E desc[UR14][R4.64], RZ ;  /* 0x000000ff04009986 */ /* 0x0001e2000c10190e */
[----:B------:R-:W-:Y:S05]  /*0480*/  @!P2 EXIT ;  /* 0x000000000000a94d */ /* 0x000fea0003800000 */
[----:B------:R-:W-:Y:S01]  /*0490*/  VIADD R19, R19, 0x1 ;  /* 0x0000000113137836 */ /* 0x000fe20000000000 */
[----:B------:R-:W-:Y:S06]  /*04a0*/  BRA `(.L_x_13) ;  /* 0xfffffffc00d87947 */ /* 0x000fec000383ffff */
.L_x_10:
[----:B------:R-:W-:Y:S01]  /*04b0*/  UIADD3 UR4, UPT, UPT, UR9, 0x1, URZ ;  /* 0x0000000109047890 */ /* 0x000fe2000fffe0ff */
[----:B------:R-:W-:Y:S01]  /*04c0*/  VIADD R19, R19, -UR5 ;  /* 0x8000000513137c36 */ /* 0x000fe20008000000 */
[----:B------:R-:W-:Y:S02]  /*04d0*/  UIADD3 UR11, UPT, UPT, -UR5, 0x2, URZ ;  /* 0x00000002050b7890 */ /* 0x000fe4000fffe1ff */
[----:B------:R-:W-:-:S04]  /*04e0*/  ULOP3.LUT UR4, UR4, 0xfffffff0, URZ, 0xc0, !UPT ;  /* 0xfffffff004047892 */ /* 0x000fc8000f8ec0ff */
[----:B------:R-:W-:-:S03]  /*04f0*/  UIADD3 UR8, UPT, UPT, -UR4, URZ, URZ ;  /* 0x000000ff04087290 */ /* 0x000fc6000fffe1ff */
[----:B------:R-:W-:-:S09]  /*0500*/  UMOV UR4, URZ ;  /* 0x000000ff00047c82 */ /* 0x000fd20008000000 */
.L_x_21:
[----:B-1----:R-:W1:Y:S01]  /*0510*/  LDCU UR5, c[0x0][0x394] ;  /* 0x00007280ff0577ac */ /* 0x002e620008000800 */
[----:B------:R-:W-:Y:S01]  /*0520*/  VIADD R20, R18, 0x1 ;  /* 0x0000000112147836 */ /* 0x000fe20000000000 */
[----:B------:R-:W-:Y:S01]  /*0530*/  BSSY.RECONVERGENT B0, `(.L_x_14) ;  /* 0x00000b5000007945 */ /* 0x000fe20003800200 */
[----:B------:R-:W2:Y:S01]  /*0540*/  LDCU UR6, c[0x0][0x398] ;  /* 0x00007300ff0677ac */ /* 0x000ea20008000800 */
[----:B------:R-:W-:Y:S02]  /*0550*/  UIADD3 UR4, UPT, UPT, UR4, 0x1, URZ ;  /* 0x0000000104047890 */ /* 0x000fe4000fffe0ff */
[----:B-1----:R-:W-:-:S04]  /*0560*/  ISETP.LT.OR P1, PT, R20, UR5, !P0 ;  /* 0x0000000514007c0c */ /* 0x002fc8000c721670 */
[----:B------:R-:W-:Y:S01]  /*0570*/  ISETP.GE.OR P1, PT, R20, UR10, P1 ;  /* 0x0000000a14007c0c */ /* 0x000fe20008f26670 */
[----:B--2---:R-:W-:-:S12]  /*0580*/  UISETP.NE.AND UP0, UPT, UR4, UR6, UPT ;  /* 0x000000060400728c */ /* 0x004fd8000bf05270 */
[----:B------:R-:W-:Y:S05]  /*0590*/  @P1 BRA `(.L_x_15) ;  /* 0x0000000800b81947 */ /* 0x000fea0003800000 */
[----:B------:R-:W-:Y:S01]  /*05a0*/  SHF.R.S32.HI R21, RZ, 0x1f, R18 ;  /* 0x0000001fff157819 */ /* 0x000fe20000011412 */
[----:B------:R-:W-:Y:S01]  /*05b0*/  IMAD.MOV.U32 R22, RZ, RZ, RZ ;  /* 0x000000ffff167224 */ /* 0x000fe200078e00ff */
[----:B------:R-:W-:-:S06]  /*05c0*/  UMOV UR5, UR7 ;  /* 0x0000000700057c82 */ /* 0x000fcc0008000000 */
.L_x_20:
[----:B------:R-:W1:Y:S01]  /*05d0*/  LDC.64 R2, c[0x0][0x390] ;  /* 0x0000e400ff027b82 */ /* 0x000e620000000a00 */
[----:B------:R-:W-:Y:S01]  /*05e0*/  UISETP.GE.U32.AND UP1, UPT, UR9, 0xf, UPT ;  /* 0x0000000f0900788c */ /* 0x000fe2000bf26070 */
[----:B------:R-:W-:Y:S01]  /*05f0*/  VIADD R23, R0, UR5 ;  /* 0x0000000500177c36 */ /* 0x000fe20008000000 */
[----:B------:R-:W-:Y:S01]  /*0600*/  UMOV UR6, UR5 ;  /* 0x0000000500067c82 */ /* 0x000fe20008000000 */
[----:B------:R-:W-:Y:S02]  /*0610*/  UIADD3 UR5, UPT, UPT, UR5, 0x1, URZ ;  /* 0x0000000105057890 */ /* 0x000fe4000fffe0ff */
[----:B-1----:R-:W-:Y:S01]  /*0620*/  IMAD R23, R23, R2, RZ ;  /* 0x0000000217177224 */ /* 0x002fe200078e02ff */
[----:B------:R-:W-:Y:S01]  /*0630*/  ISETP.NE.AND P1, PT, R3, UR6, PT ;  /* 0x0000000603007c0c */ /* 0x000fe2000bf25270 */
[----:B------:R-:W-:Y:S02]  /*0640*/  IMAD.U32 R2, RZ, RZ, UR7 ;  /* 0x00000007ff027e24 */ /* 0x000fe4000f8e00ff */
[----:B------:R-:W-:Y:S10]  /*0650*/  BRA.U !UP1, `(.L_x_16) ;  /* 0x0000000109b07547 */ /* 0x000ff4000b800000 */
[C---:B------:R-:W-:Y:S01]  /*0660*/  IADD3 R8, P2, PT, R23.reuse, R18, RZ ;  /* 0x0000001217087210 */ /* 0x040fe20007f5e0ff */
[----:B------:R-:W-:Y:S01]  /*0670*/  IMAD.U32 R10, RZ, RZ, UR11 ;  /* 0x0000000bff0a7e24 */ /* 0x000fe2000f8e00ff */
[C---:B------:R-:W-:Y:S01]  /*0680*/  IADD3 R2, PT, PT, R23.reuse, -R3, R18 ;  /* 0x8000000317027210 */ /* 0x040fe20007ffe012 */
[----:B------:R-:W1:Y:S01]  /*0690*/  LDCU.64 UR12, c[0x0][0x380] ;  /* 0x00007000ff0c77ac */ /* 0x000e620008000a00 */
[----:B------:R-:W-:Y:S01]  /*06a0*/  LEA.HI.X.SX32 R9, R23, R21, 0x1, P2 ;  /* 0x0000001517097211 */ /* 0x000fe200010f0eff */
[----:B------:R-:W-:-:S08]  /*06b0*/  UMOV UR6, UR8 ;  /* 0x0000000800067c82 */ /* 0x000fd00008000000 */
.L_x_17:
[----:B------:R-:W2:Y:S01]  /*06c0*/  LDC.64 R6, c[0x0][0x380] ;  /* 0x0000e000ff067b82 */ /* 0x000ea20000000a00 */
[----:B------:R-:W-:Y:S02]  /*06d0*/  VIADD R4, R10, 0xfffffffe ;  /* 0xfffffffe0a047836 */ /* 0x000fe40000000000 */
[----:B------:R-:W-:-:S03]  /*06e0*/  VIADD R5, R2, 0x2 ;  /* 0x0000000202057836 */ /* 0x000fc60000000000 */
[----:B------:R-:W-:-:S04]  /*06f0*/  IADD3 R11, P2, PT, R4, R8, RZ ;  /* 0x00000008040b7210 */ /* 0x000fc80007f5e0ff */
[----:B------:R-:W-:Y:S02]  /*0700*/  LEA.HI.X.SX32 R12, R4, R9, 0x1, P2 ;  /* 0x00000009040c7211 */ /* 0x000fe400010f0eff */
[----:B-1----:R-:W-:Y:S01]  /*0710*/  LEA R4, P2, R11, UR12, 0x2 ;  /* 0x0000000c0b047c11 */ /* 0x002fe2000f8410ff */
[----:B--2---:R-:W-:-:S03]  /*0720*/  IMAD.WIDE R6, R5, 0x4, R6 ;  /* 0x0000000405067825 */ /* 0x004fc600078e0206 */
[----:B------:R-:W-:Y:S02]  /*0730*/  LEA.HI.X R5, R11, UR13, R12, 0x2, P2 ;  /* 0x0000000d0b057c11 */ /* 0x000fe400090f140c */
        /* <DEDUP_REMOVED lines=9> */
[----:B------:R-:W5:Y:S04]  /*07d0*/  LDG.E R16, desc[UR14][R6.64+0x20] ;  /* 0x0000200e06107981 */ /* 0x000f68000c1e1900 */
[----:B------:R-:W5:Y:S04]  /*07e0*/  LDG.E R4, desc[UR14][R6.64+0x28] ;  /* 0x0000280e06047981 */ /* 0x000f68000c1e1900 */
[----:B------:R-:W5:Y:S01]  /*07f0*/  LDG.E R26, desc[UR14][R6.64+0x38] ;  /* 0x0000380e061a7981 */ /* 0x000f62000c1e1900 */
[----:B--2---:R-:W-:-:S03]  /*0800*/  IADD3 R22, PT, PT, R17, R5, R22 ;  /* 0x0000000511167210 */ /* 0x004fc60007ffe016 */
[----:B------:R-:W2:Y:S04]  /*0810*/  LDG.E R17, desc[UR14][R6.64+0x24] ;  /* 0x0000240e06117981 */ /* 0x000ea8000c1e1900 */
[----:B------:R-:W2:Y:S01]  /*0820*/  LDG.E R5, desc[UR14][R6.64+0x30] ;  /* 0x0000300e06057981 */ /* 0x000ea2000c1e1900 */
[----:B---3--:R-:W-:-:S03]  /*0830*/  IADD3 R25, PT, PT, R24, R25, R22 ;  /* 0x0000001918197210 */ /* 0x008fc60007ffe016 */
[----:B------:R-:W3:Y:S04]  /*0840*/  LDG.E R24, desc[UR14][R6.64+0x2c] ;  /* 0x00002c0e06187981 */ /* 0x000ee8000c1e1900 */
[----:B------:R-:W3:Y:S01]  /*0850*/  LDG.E R22, desc[UR14][R6.64+0x34] ;  /* 0x0000340e06167981 */ /* 0x000ee2000c1e1900 */
[----:B----4-:R-:W-:Y:S01]  /*0860*/  IADD3 R11, PT, PT, R12, R11, R25 ;  /* 0x0000000b0c0b7210 */ /* 0x010fe20007ffe019 */
[----:B------:R-:W-:-:S03]  /*0870*/  UIADD3 UR6, UPT, UPT, UR6, 0x10, URZ ;  /* 0x0000001006067890 */ /* 0x000fc6000fffe0ff */
[----:B-----5:R-:W-:Y:S01]  /*0880*/  IADD3 R11, PT, PT, R14, R13, R11 ;  /* 0x0000000d0e0b7210 */ /* 0x020fe20007ffe00b */
[----:B------:R-:W-:-:S03]  /*0890*/  UISETP.NE.AND UP1, UPT, UR6, URZ, UPT ;  /* 0x000000ff0600728c */ /* 0x000fc6000bf25270 */
[----:B------:R-:W-:Y:S01]  /*08a0*/  IADD3 R11, PT, PT, R16, R15, R11 ;  /* 0x0000000f100b7210 */ /* 0x000fe20007ffe00b */
[----:B------:R-:W-:Y:S02]  /*08b0*/  VIADD R10, R10, 0x10 ;  /* 0x000000100a0a7836 */ /* 0x000fe40000000000 */
[----:B------:R-:W-:Y:S01]  /*08c0*/  VIADD R2, R2, 0x10 ;  /* 0x0000001002027836 */ /* 0x000fe20000000000 */
[----:B--2---:R-:W-:-:S04]  /*08d0*/  IADD3 R4, PT, PT, R4, R17, R11 ;  /* 0x0000001104047210 */ /* 0x004fc80007ffe00b */
[----:B---3--:R-:W-:-:S04]  /*08e0*/  IADD3 R5, PT, PT, R5, R24, R4 ;  /* 0x0000001805057210 */ /* 0x008fc80007ffe004 */
[----:B------:R-:W-:Y:S01]  /*08f0*/  IADD3 R22, PT, PT, R26, R22, R5 ;  /* 0x000000161a167210 */ /* 0x000fe20007ffe005 */
[----:B------:R-:W-:Y:S06]  /*0900*/  BRA.U UP1, `(.L_x_17) ;  /* 0xfffffffd016c7547 */ /* 0x000fec000b83ffff */
[----:B------:R-:W-:-:S07]  /*0910*/  VIADD R2, R10, 0xfffffffe ;  /* 0xfffffffe0a027836 */ /* 0x000fce0000000000 */
.L_x_16:
[----:B------:R-:W-:Y:S02]  /*0920*/  ULOP3.LUT UR6, UR9, 0xe, URZ, 0xc0, !UPT ;  /* 0x0000000e09067892 */ /* 0x000fe4000f8ec0ff */
[----:B------:R-:W-:Y:S02]  /*0930*/  ULOP3.LUT UR12, UR9, 0x6, URZ, 0xc0, !UPT ;  /* 0x00000006090c7892 */ /* 0x000fe4000f8ec0ff */
[----:B------:R-:W-:Y:S02]  /*0940*/  UISETP.GE.U32.AND UP1, UPT, UR6, 0x7, UPT ;  /* 0x000000070600788c */ /* 0x000fe4000bf26070 */
[----:B------:R-:W-:-:S07]  /*0950*/  UISETP.GE.U32.AND UP2, UPT, UR12, 0x3, UPT ;  /* 0x000000030c00788c */ /* 0x000fce000bf46070 */
[----:B------:R-:W-:Y:S05]  /*0960*/  BRA.U !UP1, `(.L_x_18) ;  /* 0x0000000109dc7547 */ /* 0x000fea000b800000 */
[----:B------:R-:W1:Y:S01]  /*0970*/  LDCU.64 UR12, c[0x0][0x380] ;  /* 0x00007000ff0c77ac */ /* 0x000e620008000a00 */
[C---:B------:R-:W-:Y:S01]  /*0980*/  IADD3 R17, P2, PT, R23.reuse, R18, RZ ;  /* 0x0000001217117210 */ /* 0x040fe20007f5e0ff */
[C---:B------:R-:W-:Y:S02]  /*0990*/  VIADD R4, R2.reuse, 0x1 ;  /* 0x0000000102047836 */ /* 0x040fe40000000000 */
[C---:B------:R-:W-:Y:S01]  /*09a0*/  VIADD R8, R2.reuse, 0x2 ;  /* 0x0000000202087836 */ /* 0x040fe20000000000 */
[----:B------:R-:W-:Y:S01]  /*09b0*/  LEA.HI.X.SX32 R5, R23, R21, 0x1, P2 ;  /* 0x0000001517057211 */ /* 0x000fe200010f0eff */
[----:B------:R-:W-:Y:S01]  /*09c0*/  VIADD R10, R2, 0x3 ;  /* 0x00000003020a7836 */ /* 0x000fe20000000000 */
[----:B------:R-:W-:-:S04]  /*09d0*/  IADD3 R6, P2, PT, R4, R17, RZ ;  /* 0x0000001104067210 */ /* 0x000fc80007f5e0ff */
[----:B------:R-:W-:Y:S01]  /*09e0*/  LEA.HI.X.SX32 R7, R4, R5, 0x1, P2 ;  /* 0x0000000504077211 */ /* 0x000fe200010f0eff */
[----:B------:R-:W-:Y:S01]  /*09f0*/  VIADD R12, R2, 0x4 ;  /* 0x00000004020c7836 */ /* 0x000fe20000000000 */
[----:B-1----:R-:W-:Y:S01]  /*0a00*/  LEA R14, P2, R6, UR12, 0x2 ;  /* 0x0000000c060e7c11 */ /* 0x002fe2000f8410ff */
[----:B------:R-:W-:Y:S01]  /*0a10*/  VIADD R4, R2, 0x5 ;  /* 0x0000000502047836 */ /* 0x000fe20000000000 */
[-C--:B------:R-:W-:Y:S01]  /*0a20*/  IADD3 R9, P3, PT, R10, R17.reuse, RZ ;  /* 0x000000110a097210 */ /* 0x080fe20007f7e0ff */
[----:B------:R-:W-:Y:S01]  /*0a30*/  VIADD R24, R2, 0x6 ;  /* 0x0000000602187836 */ /* 0x000fe20000000000 */
[----:B------:R-:W-:Y:S01]  /*0a40*/  LEA.HI.X R15, R6, UR13, R7, 0x2, P2 ;  /* 0x0000000d060f7c11 */ /* 0x000fe200090f1407 */
[----:B------:R-:W-:Y:S01]  /*0a50*/  VIADD R26, R2, 0x7 ;  /* 0x00000007021a7836 */ /* 0x000fe20000000000 */
[-C--:B------:R-:W-:Y:S02]  /*0a60*/  IADD3 R7, P6, PT, R8, R17.reuse, RZ ;  /* 0x0000001108077210 */ /* 0x080fe40007fde0ff */
[----:B------:R-:W-:Y:S01]  /*0a70*/  IADD3 R6, P2, PT, R2, R17, RZ ;  /* 0x0000001102067210 */ /* 0x000fe20007f5e0ff */
[----:B0-----:R0:W2:Y:S01]  /*0a80*/  LDG.E R25, desc[UR14][R14.64+0x4] ;  /* 0x0000040e0e197981 */ /* 0x0010a2000c1e1900 */
[----:B------:R-:W-:-:S02]  /*0a90*/  LEA.HI.X.SX32 R8, R8, R5, 0x1, P6 ;  /* 0x0000000508087211 */ /* 0x000fc400030f0eff */
[-C--:B------:R-:W-:Y:S02]  /*0aa0*/  IADD3 R11, P4, PT, R12, R17.reuse, RZ ;  /* 0x000000110c0b7210 */ /* 0x080fe40007f9e0ff */
[----:B------:R-:W-:Y:S02]  /*0ab0*/  IADD3 R13, P5, PT, R4, R17, RZ ;  /* 0x00000011040d7210 */ /* 0x000fe40007fbe0ff */
[-C--:B------:R-:W-:Y:S02]  /*0ac0*/  LEA.HI.X.SX32 R10, R10, R5.reuse, 0x1, P3 ;  /* 0x000000050a0a7211 */ /* 0x080fe400018f0eff */
[----:B------:R-:W-:Y:S02]  /*0ad0*/  LEA.HI.X.SX32 R12, R12, R5, 0x1, P4 ;  /* 0x000000050c0c7211 */ /* 0x000fe400020f0eff */
[-C--:B0-----:R-:W-:Y:S02]  /*0ae0*/  IADD3 R15, P6, PT, R24, R17.reuse, RZ ;  /* 0x00000011180f7210 */ /* 0x081fe40007fde0ff */
[----:B------:R-:W-:-:S02]  /*0af0*/  IADD3 R17, P3, PT, R26, R17, RZ ;  /* 0x000000111a117210 */ /* 0x000fc40007f7e0ff */
[-C--:B------:R-:W-:Y:S02]  /*0b00*/  LEA.HI.X.SX32 R14, R4, R5.reuse, 0x1, P5 ;  /* 0x00000005040e7211 */ /* 0x080fe400028f0eff */
[-C--:B------:R-:W-:Y:S02]  /*0b10*/  LEA.HI.X.SX32 R24, R24, R5.reuse, 0x1, P6 ;  /* 0x0000000518187211 */ /* 0x080fe400030f0eff */
[-C--:B------:R-:W-:Y:S02]  /*0b20*/  LEA.HI.X.SX32 R26, R26, R5.reuse, 0x1, P3 ;  /* 0x000000051a1a7211 */ /* 0x080fe400018f0eff */
[----:B------:R-:W-:Y:S02]  /*0b30*/  LEA.HI.X.SX32 R5, R2, R5, 0x1, P2 ;  /* 0x0000000502057211 */ /* 0x000fe400010f0eff */
[----:B------:R-:W-:Y:S02]  /*0b40*/  LEA R4, P2, R6, UR12, 0x2 ;  /* 0x0000000c06047c11 */ /* 0x000fe4000f8410ff */
[----:B------:R-:W-:-:S02]  /*0b50*/  LEA R16, P3, R17, UR12, 0x2 ;  /* 0x0000000c11107c11 */ /* 0x000fc4000f8610ff */
[----:B------:R-:W-:Y:S02]  /*0b60*/  LEA.HI.X R5, R6, UR13, R5, 0x2, P2 ;  /* 0x0000000d06057c11 */ /* 0x000fe400090f1405 */
[----:B------:R-:W-:Y:S02]  /*0b70*/  LEA R6, P2, R7, UR12, 0x2 ;  /* 0x0000000c07067c11 */ /* 0x000fe4000f8410ff */
[----:B------:R-:W-:Y:S01]  /*0b80*/  LEA.HI.X R17, R17, UR13, R26, 0x2, P3 ;  /* 0x0000000d11117c11 */ /* 0x000fe200098f141a */
[----:B------:R-:W2:Y:S01]  /*0b90*/  LDG.E R4, desc[UR14][R4.64+0x4] ;  /* 0x0000040e04047981 */ /* 0x000ea2000c1e1900 */
[----:B------:R-:W-:Y:S02]  /*0ba0*/  LEA.HI.X R7, R7, UR13, R8, 0x2, P2 ;  /* 0x0000000d07077c11 */ /* 0x000fe400090f1408 */
[C---:B------:R-:W-:Y:S01]  /*0bb0*/  LEA R8, P2, R9.reuse, UR12, 0x2 ;  /* 0x0000000c09087c11 */ /* 0x040fe2000f8410ff */
[----:B------:R-:W3:Y:S03]  /*0bc0*/  LDG.E R16, desc[UR14][R16.64+0x4] ;  /* 0x0000040e10107981 */ /* 0x000ee6000c1e1900 */
[----:B------:R-:W-:Y:S01]  /*0bd0*/  LEA.HI.X R9, R9, UR13, R10, 0x2, P2 ;  /* 0x0000000d09097c11 */ /* 0x000fe200090f140a */
[----:B------:R-:W4:Y:S01]  /*0be0*/  LDG.E R6, desc[UR14][R6.64+0x4] ;  /* 0x0000040e06067981 */ /* 0x000f22000c1e1900 */
[----:B------:R-:W-:-:S03]  /*0bf0*/  LEA R10, P2, R11, UR12, 0x2 ;  /* 0x0000000c0b0a7c11 */ /* 0x000fc6000f8410ff */
[----:B------:R-:W4:Y:S01]  /*0c00*/  LDG.E R8, desc[UR14][R8.64+0x4] ;  /* 0x0000040e08087981 */ /* 0x000f22000c1e1900 */
[----:B------:R-:W-:Y:S02]  /*0c10*/  LEA.HI.X R11, R11, UR13, R12, 0x2, P2 ;  /* 0x0000000d0b0b7c11 */ /* 0x000fe400090f140c */
[----:B------:R-:W-:-:S03]  /*0c20*/  LEA R12, P2, R13, UR12, 0x2 ;  /* 0x0000000c0d0c7c11 */ /* 0x000fc6000f8410ff */
[----:B------:R-:W5:Y:S01]  /*0c30*/  LDG.E R10, desc[UR14][R10.64+0x4] ;  /* 0x0000040e0a0a7981 */ /* 0x000f62000c1e1900 */
[----:B------:R-:W-:Y:S02]  /*0c40*/  LEA.HI.X R13, R13, UR13, R14, 0x2, P2 ;  /* 0x0000000d0d0d7c11 */ /* 0x000fe400090f140e */
[----:B------:R-:W-:-:S03]  /*0c50*/  LEA R14, P2, R15, UR12, 0x2 ;  /* 0x0000000c0f0e7c11 */ /* 0x000fc6000f8410ff */
[----:B------:R-:W5:Y:S01]  /*0c60*/  LDG.E R12, desc[UR14][R12.64+0x4] ;  /* 0x0000040e0c0c7981 */ /* 0x000f62000c1e1900 */
[----:B------:R-:W-:-:S05]  /*0c70*/  LEA.HI.X R15, R15, UR13, R24, 0x2, P2 ;  /* 0x0000000d0f0f7c11 */ /* 0x000fca00090f1418 */
[----:B------:R-:W3:Y:S01]  /*0c80*/  LDG.E R14, desc[UR14][R14.64+0x4] ;  /* 0x0000040e0e0e7981 */ /* 0x000ee2000c1e1900 */
[----:B------:R-:W-:Y:S01]  /*0c90*/  VIADD R2, R2, 0x8 ;  /* 0x0000000802027836 */ /* 0x000fe20000000000 */
[----:B--2---:R-:W-:-:S04]  /*0ca0*/  IADD3 R25, PT, PT, R25, R4, R22 ;  /* 0x0000000419197210 */ /* 0x004fc80007ffe016 */
[----:B----4-:R-:W-:-:S04]  /*0cb0*/  IADD3 R25, PT, PT, R8, R6, R25 ;  /* 0x0000000608197210 */ /* 0x010fc80007ffe019 */
[----:B-----5:R-:W-:-:S04]  /*0cc0*/  IADD3 R25, PT, PT, R12, R10, R25 ;  /* 0x0000000a0c197210 */ /* 0x020fc80007ffe019 */
[----:B---3--:R-:W-:-:S07]  /*0cd0*/  IADD3 R22, PT, PT, R16, R14, R25 ;  /* 0x0000000e10167210 */ /* 0x008fce0007ffe019 */
.L_x_18:
[----:B------:R-:W-:Y:S05]  /*0ce0*/  BRA.U !UP2, `(.L_x_19) ;  /* 0x000000010a747547 */ /* 0x000fea000b800000 */
[----:B------:R-:W1:Y:S01]  /*0cf0*/  LDCU.64 UR12, c[0x0][0x380] ;  /* 0x00007000ff0c77ac */ /* 0x000e620008000a00 */
[C---:B------:R-:W-:Y:S01]  /*0d00*/  IADD3 R5, P2, PT, R23.reuse, R18, RZ ;  /* 0x0000001217057210 */ /* 0x040fe20007f5e0ff */
[C---:B------:R-:W-:Y:S02]  /*0d10*/  VIADD R4, R2.reuse, 0x1 ;  /* 0x0000000102047836 */ /* 0x040fe40000000000 */
[C---:B------:R-:W-:Y:S01]  /*0d20*/  VIADD R8, R2.reuse, 0x2 ;  /* 0x0000000202087836 */ /* 0x040fe20000000000 */
[----:B------:R-:W-:Y:S01]  /*0d30*/  LEA.HI.X.SX32 R7, R23, R21, 0x1, P2 ;  /* 0x0000001517077211 */ /* 0x000fe200010f0eff */
[----:B------:R-:W-:Y:S01]  /*0d40*/  VIADD R10, R2, 0x3 ;  /* 0x00000003020a7836 */ /* 0x000fe20000000000 */
[-C--:B------:R-:W-:Y:S02]  /*0d50*/  IADD3 R6, P2, PT, R4, R5.reuse, RZ ;  /* 0x0000000504067210 */ /* 0x080fe40007f5e0ff */
[----:B------:R-:W-:Y:S02]  /*0d60*/  IADD3 R13, P4, PT, R8, R5, RZ ;  /* 0x00000005080d7210 */ /* 0x000fe40007f9e0ff */
[----:B------:R-:W-:-:S02]  /*0d70*/  LEA.HI.X.SX32 R11, R4, R7, 0x1, P2 ;  /* 0x00000007040b7211 */ /* 0x000fc400010f0eff */
[-C--:B------:R-:W-:Y:S02]  /*0d80*/  IADD3 R9, P2, PT, R2, R5.reuse, RZ ;  /* 0x0000000502097210 */ /* 0x080fe40007f5e0ff */
[----:B------:R-:W-:Y:S02]  /*0d90*/  IADD3 R15, P5, PT, R10, R5, RZ ;  /* 0x000000050a0f7210 */ /* 0x000fe40007fbe0ff */
[-C--:B------:R-:W-:Y:S02]  /*0da0*/  LEA.HI.X.SX32 R12, R2, R7.reuse, 0x1, P2 ;  /* 0x00000007020c7211 */ /* 0x080fe400010f0eff */
[----:B-1----:R-:W-:Y:S02]  /*0db0*/  LEA R4, P3, R6, UR12, 0x2 ;  /* 0x0000000c06047c11 */ /* 0x002fe4000f8610ff */
[----:B------:R-:W-:Y:S02]  /*0dc0*/  LEA.HI.X.SX32 R14, R8, R7, 0x1, P4 ;  /* 0x00000007080e7211 */ /* 0x000fe400020f0eff */
[----:B------:R-:W-:-:S02]  /*0dd0*/  LEA.HI.X R5, R6, UR13, R11, 0x2, P3 ;  /* 0x0000000d06057c11 */ /* 0x000fc400098f140b */
[----:B------:R-:W-:Y:S02]  /*0de0*/  LEA R6, P2, R9, UR12, 0x2 ;  /* 0x0000000c09067c11 */ /* 0x000fe4000f8410ff */
[----:B------:R-:W-:Y:S01]  /*0df0*/  LEA.HI.X.SX32 R16, R10, R7, 0x1, P5 ;  /* 0x000000070a107211 */ /* 0x000fe200028f0eff */
[----:B0-----:R-:W2:Y:S01]  /*0e00*/  LDG.E R4, desc[UR14][R4.64+0x4] ;  /* 0x0000040e04047981 */ /* 0x001ea2000c1e1900 */
[----:B------:R-:W-:Y:S02]  /*0e10*/  LEA R8, P3, R13, UR12, 0x2 ;  /* 0x0000000c0d087c11 */ /* 0x000fe4000f8610ff */
[----:B------:R-:W-:Y:S02]  /*0e20*/  LEA.HI.X R7, R9, UR13, R12, 0x2, P2 ;  /* 0x0000000d09077c11 */ /* 0x000fe400090f140c */
[----:B------:R-:W-:Y:S02]  /*0e30*/  LEA R10, P4, R15, UR12, 0x2 ;  /* 0x0000000c0f0a7c11 */ /* 0x000fe4000f8810ff */
[----:B------:R-:W-:-:S02]  /*0e40*/  LEA.HI.X R9, R13, UR13, R14, 0x2, P3 ;  /* 0x0000000d0d097c11 */ /* 0x000fc400098f140e */
[----:B------:R-:W-:Y:S01]  /*0e50*/  LEA.HI.X R11, R15, UR13, R16, 0x2, P4 ;  /* 0x0000000d0f0b7c11 */ /* 0x000fe2000a0f1410 */
[----:B------:R-:W2:Y:S04]  /*0e60*/  LDG.E R7, desc[UR14][R6.64+0x4] ;  /* 0x0000040e06077981 */ /* 0x000ea8000c1e1900 */
[----:B------:R-:W3:Y:S04]  /*0e70*/  LDG.E R9, desc[UR14][R8.64+0x4] ;  /* 0x0000040e08097981 */ /* 0x000ee8000c1e1900 */
[----:B------:R-:W3:Y:S01]  /*0e80*/  LDG.E R10, desc[UR14][R10.64+0x4] ;  /* 0x0000040e0a0a7981 */ /* 0x000ee2000c1e1900 */
[----:B------:R-:W-:Y:S01]  /*0e90*/  VIADD R2, R2, 0x4 ;  /* 0x0000000402027836 */ /* 0x000fe20000000000 */
[----:B--2---:R-:W-:-:S04]  /*0ea0*/  IADD3 R22, PT, PT, R4, R7, R22 ;  /* 0x0000000704167210 */ /* 0x004fc80007ffe016 */
[----:B---3--:R-:W-:-:S07]  /*0eb0*/  IADD3 R22, PT, PT, R10, R9, R22 ;  /* 0x000000090a167210 */ /* 0x008fce0007ffe016 */
.L_x_19:
[----:B------:R-:W-:Y:S01]  /*0ec0*/  LOP3.LUT P2, RZ, R3, 0x1, RZ, 0xc0, !PT ;  /* 0x0000000103ff7812 */ /* 0x000fe2000784c0ff */
[----:B------:R-:W1:Y:S01]  /*0ed0*/  LDCU.64 UR12, c[0x0][0x380] ;  /* 0x00007000ff0c77ac */ /* 0x000e620008000a00 */
[----:B------:R-:W-:-:S04]  /*0ee0*/  IADD3 R5, P3, PT, R23, R18, RZ ;  /* 0x0000001217057210 */ /* 0x000fc80007f7e0ff */
[----:B------:R-:W-:Y:S02]  /*0ef0*/  LEA.HI.X.SX32 R23, R23, R21, 0x1, P3 ;  /* 0x0000001517177211 */ /* 0x000fe400018f0eff */
[----:B------:R-:W-:-:S04]  /*0f00*/  IADD3 R9, P3, PT, R2, R5, RZ ;  /* 0x0000000502097210 */ /* 0x000fc80007f7e0ff */
[C---:B------:R-:W-:Y:S01]  /*0f10*/  LEA.HI.X.SX32 R12, R2.reuse, R23, 0x1, P3 ;  /* 0x00000017020c7211 */ /* 0x040fe200018f0eff */
[C---:B------:R-:W-:Y:S02]  /*0f20*/  @P2 VIADD R3, R2.reuse, 0x1 ;  /* 0x0000000102032836 */ /* 0x040fe40000000000 */
[----:B------:R-:W-:-:S03]  /*0f30*/  @P2 VIADD R4, R2, 0x2 ;  /* 0x0000000202042836 */ /* 0x000fc60000000000 */
[-C--:B------:R-:W-:Y:S02]  /*0f40*/  @P2 IADD3 R7, P4, PT, R3, R5.reuse, RZ ;  /* 0x0000000503072210 */ /* 0x080fe40007f9e0ff */
[----:B-1----:R-:W-:Y:S02]  /*0f50*/  LEA R2, P3, R9, UR12, 0x2 ;  /* 0x0000000c09027c11 */ /* 0x002fe4000f8610ff */
[C---:B------:R-:W-:Y:S02]  /*0f60*/  @P2 IADD3 R5, P5, PT, R4.reuse, R5, RZ ;  /* 0x0000000504052210 */ /* 0x040fe40007fbe0ff */
[-C--:B------:R-:W-:Y:S02]  /*0f70*/  @P2 LEA.HI.X.SX32 R10, R3, R23.reuse, 0x1, P4 ;  /* 0x00000017030a2211 */ /* 0x080fe400020f0eff */
[----:B------:R-:W-:Y:S02]  /*0f80*/  LEA.HI.X R3, R9, UR13, R12, 0x2, P3 ;  /* 0x0000000d09037c11 */ /* 0x000fe400098f140c */
[----:B------:R-:W-:-:S02]  /*0f90*/  @P2 LEA.HI.X.SX32 R8, R4, R23, 0x1, P5 ;  /* 0x0000001704082211 */ /* 0x000fc400028f0eff */
[----:B------:R-:W-:Y:S02]  /*0fa0*/  @P2 LEA R6, P4, R7, UR12, 0x2 ;  /* 0x0000000c07062c11 */ /* 0x000fe4000f8810ff */
[----:B------:R-:W-:Y:S01]  /*0fb0*/  @P2 LEA R4, P5, R5, UR12, 0x2 ;  /* 0x0000000c05042c11 */ /* 0x000fe2000f8a10ff */
[----:B0-----:R-:W2:Y:S01]  /*0fc0*/  LDG.E R3, desc[UR14][R2.64+0x4] ;  /* 0x0000040e02037981 */ /* 0x001ea2000c1e1900 */
[----:B------:R-:W-:Y:S02]  /*0fd0*/  @P2 LEA.HI.X R7, R7, UR13, R10, 0x2, P4 ;  /* 0x0000000d07072c11 */ /* 0x000fe4000a0f140a */
[----:B------:R-:W-:-:S04]  /*0fe0*/  @P2 LEA.HI.X R5, R5, UR13, R8, 0x2, P5 ;  /* 0x0000000d05052c11 */ /* 0x000fc8000a8f1408 */
[----:B------:R-:W3:Y:S04]  /*0ff0*/  @P2 LDG.E R7, desc[UR14][R6.64+0x4] ;  /* 0x0000040e06072981 */ /* 0x000ee8000c1e1900 */
[----:B------:R-:W3:Y:S01]  /*1000*/  @P2 LDG.E R4, desc[UR14][R4.64+0x4] ;  /* 0x0000040e04042981 */ /* 0x000ee2000c1e1900 */
[----:B--2---:R-:W-:-:S05]  /*1010*/  IMAD.IADD R22, R3, 0x1, R22 ;  /* 0x0000000103167824 */ /* 0x004fca00078e0216 */
[----:B---3--:R-:W-:Y:S01]  /*1020*/  @P2 IADD3 R22, PT, PT, R4, R7, R22 ;  /* 0x0000000704162210 */ /* 0x008fe20007ffe016 */
[----:B------:R-:W-:Y:S06]  /*1030*/  @P1 BRA `(.L_x_20) ;  /* 0xfffffff400641947 */ /* 0x000fec000383ffff */
[----:B------:R-:W0:Y:S01]  /*1040*/  LDC.64 R2, c[0x0][0x388] ;  /* 0x0000e200ff027b82 */ /* 0x000e220000000a00 */
[----:B------:R-:W-:-:S04]  /*1050*/  IMAD.IADD R5, R19, 0x1, R20 ;  /* 0x0000000113057824 */ /* 0x000fc800078e0214 */
[----:B0-----:R-:W-:-:S05]  /*1060*/  IMAD.WIDE R2, R5, 0x4, R2 ;  /* 0x0000000405027825 */ /* 0x001fca00078e0202 */
[----:B------:R1:W-:Y:S02]  /*1070*/  STG.E desc[UR14][R2.64], R22 ;  /* 0x0000001602007986 */ /* 0x0003e4000c10190e */
.L_x_15:
[----:B0-----:R-:W-:Y:S05]  /*1080*/  BSYNC.RECONVERGENT B0 ;  /* 0x0000000000007941 */ /* 0x001fea0003800200 */
.L_x_14:
[----:B------:R-:W-:Y:S01]  /*1090*/  IMAD.MOV.U32 R18, RZ, RZ, R20 ;  /* 0x000000ffff127224 */ /* 0x000fe200078e0014 */
[----:B------:R-:W-:Y:S06]  /*10a0*/  BRA.U UP0, `(.L_x_21) ;  /* 0xfffffff500187547 */ /* 0x000fec000b83ffff */
[----:B------:R-:W-:Y:S05]  /*10b0*/  EXIT ;  /* 0x000000000000794d */ /* 0x000fea0003800000 */
.L_x_22:
        /* <DEDUP_REMOVED lines=12> */
.L_x_24:


//--------------------- .nv.shared._Z15calculateSharedPiS_iii --------------------------
	.section	.nv.shared._Z15calculateSharedPiS_iii,"aw",@nobits
	.sectionflags	@""
	.align	4
.nv.shared._Z15calculateSharedPiS_iii:
	.zero		1700


//--------------------- .nv.shared.reserved.0     --------------------------
	.section	.nv.shared.reserved.0,"aw",@nobits
	.weak		__nv_reservedSMEM_offset_0_alias
	.size		__nv_reservedSMEM_offset_0_alias, 0, 64
	.other		__nv_reservedSMEM_offset_0_alias,@"STO_CUDA_RESERVED_SHARED STV_DEFAULT"
__nv_reservedSMEM_offset_0_alias:
	.zero		0
	.zero		64


//--------------------- .nv.constant0._Z15calculateSharedPiS_iii --------------------------
	.section	.nv.constant0._Z15calculateSharedPiS_iii,"a",@progbits
	.sectionflags	@""
	.align	4
.nv.constant0._Z15calculateSharedPiS_iii:
	.zero		924


//--------------------- .nv.constant0._Z9calculatePKiPiiii --------------------------
	.section	.nv.constant0._Z9calculatePKiPiiii,"a",@progbits
	.sectionflags	@""
	.align	4
.nv.constant0._Z9calculatePKiPiiii:
	.zero		924


//--------------------- SYMBOLS --------------------------

	.type		.nv.reservedSmem.offset0,@object
	.size		.nv.reservedSmem.offset0,0x4
	.type		.nv.reservedSmem.cap,@object
	.size		.nv.reservedSmem.cap,0x4
